	.target	sm_100a

	.elftype	@"ET_EXEC"


//--------------------- .note.nv.tkinfo           --------------------------
	.section	.note.nv.tkinfo,"",@"SHT_NOTE"
	.sectionflags	@"SHF_NOTE_NV_TKINFO"
	.tkinfo
        /*0018*/ 	.word	0x00000002
        /*0030*/ 	.string	""
        /*0030*/ 	.string	"ptxas"
        /*0030*/ 	.string	"Cuda compilation tools, release 13.0, V13.0.88"
        /*0030*/ 	.string	"Build cuda_13.0.r13.0/compiler.36424714_0"
        /*0030*/ 	.string	"-arch sm_100a -m 64 "



//--------------------- .note.nv.cuinfo           --------------------------
	.section	.note.nv.cuinfo,"",@"SHT_NOTE"
	.sectionflags	@"SHF_NOTE_NV_CUINFO"
        /*0018*/ 	.short	0x0002
        /*001a*/ 	.short	0x0064
        /*001c*/ 	.short	0x0082
	.zero		2


//--------------------- .nv.info                  --------------------------
	.section	.nv.info,"",@"SHT_CUDA_INFO"
	.align	4


	//----- nvinfo : EIATTR_REGCOUNT
	.align		4
        /*0000*/ 	.byte	0x04, 0x2f
        /*0002*/ 	.short	(.L_19 - .L_18)
	.align		4
.L_18:
        /*0004*/ 	.word	index@(_ZN7cutlass13device_kernelINS_4gemm6kernel13GemmUniversalIN4cute5tupleIJiiiiEEENS1_10collective13CollectiveMmaINS1_35MainloopSm100TmaUmmaWarpSpecializedILi9ELi2ELi4ENS5_IJNS4_1CILi1EEESB_SB_EEEEENS5_IJNSA_ILi64EEENSA_ILi256EEENSA_ILi32EEEEEENS_10bfloat16_tENS5_IJSB_llEEESI_NS5_IJlSB_lEEENS4_8TiledMMAINS4_8MMA_AtomIJNS4_20SM100_MMA_F16BF16_SSISI_SI_fLi64ELi256ELNS4_4UMMA5MajorE1ELSP_0ELNSO_7ScaleInE0ELSQ_0EEEEEENS4_6LayoutISC_NS5_IJNSA_ILi0EEESU_SU_EEEEENS5_IJNS4_10UnderscoreESX_SX_EEEEENS4_13SM90_TMA_LOADENS4_14ComposedLayoutINS4_7SwizzleILi3ELi4ELi3EEENS4_18smem_ptr_flag_bitsILi16EEENST_INS5_IJSE_NSA_ILi8EEEEEENS5_IJSB_SE_EEEEEEEvNS4_8identityES10_NS11_INS12_ILi2ELi4ELi3EEES15_NST_INS5_IJS16_SG_EEENS5_IJSG_SB_EEEEEEEvS1B_EENS_8epilogue10collective18CollectiveEpilogueINS1I_23Sm100TmaWarpSpecializedILi4ELi2ELi32ELb1ELb0EEEJSH_NS5_IJNST_ISE_SB_EES1N_EEESI_SK_SI_SK_NS1I_6fusion15FusionCallbacksIS1M_NS1P_17LinearCombinationISI_fSI_fLNS_15FloatRoundStyleE2EEESH_S1O_JEEENS4_5SM1004TMEM4LOAD26SM100_TMEM_LOAD_16dp256b8xES10_NS11_IS13_S15_NST_INS5_IJS16_SE_EEENS5_IJSE_SB_EEEEEEENS4_17SM75_U32x4_LDSM_NENS4_14SM90_TMA_STOREES22_NS4_17SM90_U32x4_STSM_NENS4_39AutoVectorizingCopyWithAssumedAlignmentILi128EEEEEEvvEEEEvNT_6ParamsE)
        /*0008*/ 	.word	0x00000070


	//----- nvinfo : EIATTR_FRAME_SIZE
	.align		4
.L_19:
        /*000c*/ 	.byte	0x04, 0x11
        /*000e*/ 	.short	(.L_21 - .L_20)
	.align		4
.L_20:
        /*0010*/ 	.word	index@($__internal_2_$__cuda_sm10x_tcgen05_guardrail_trap_unallocated_columns_being_dealloced)
        /*0014*/ 	.word	0x00000000


	//----- nvinfo : EIATTR_FRAME_SIZE
	.align		4
.L_21:
        /*0018*/ 	.byte	0x04, 0x11
        /*001a*/ 	.short	(.L_23 - .L_22)
	.align		4
.L_22:
        /*001c*/ 	.word	index@($__internal_1_$__cuda_sm10x_tcgen05_guardrail_trap_phase_invalid_during_alloc)
        /*0020*/ 	.word	0x00000000


	//----- nvinfo : EIATTR_FRAME_SIZE
	.align		4
.L_23:
        /*0024*/ 	.byte	0x04, 0x11
        /*0026*/ 	.short	(.L_25 - .L_24)
	.align		4
.L_24:
        /*0028*/ 	.word	index@($__internal_0_$__cuda_sm10x_tcgen05_guardrail_trap_col_being_dealloced_not_returned_by_alloc)
        /*002c*/ 	.word	0x00000000


	//----- nvinfo : EIATTR_FRAME_SIZE
	.align		4
.L_25:
        /*0030*/ 	.byte	0x04, 0x11
        /*0032*/ 	.short	(.L_27 - .L_26)
	.align		4
.L_26:
        /*0034*/ 	.word	index@(_ZN7cutlass13device_kernelINS_4gemm6kernel13GemmUniversalIN4cute5tupleIJiiiiEEENS1_10collective13CollectiveMmaINS1_35MainloopSm100TmaUmmaWarpSpecializedILi9ELi2ELi4ENS5_IJNS4_1CILi1EEESB_SB_EEEEENS5_IJNSA_ILi64EEENSA_ILi256EEENSA_ILi32EEEEEENS_10bfloat16_tENS5_IJSB_llEEESI_NS5_IJlSB_lEEENS4_8TiledMMAINS4_8MMA_AtomIJNS4_20SM100_MMA_F16BF16_SSISI_SI_fLi64ELi256ELNS4_4UMMA5MajorE1ELSP_0ELNSO_7ScaleInE0ELSQ_0EEEEEENS4_6LayoutISC_NS5_IJNSA_ILi0EEESU_SU_EEEEENS5_IJNS4_10UnderscoreESX_SX_EEEEENS4_13SM90_TMA_LOADENS4_14ComposedLayoutINS4_7SwizzleILi3ELi4ELi3EEENS4_18smem_ptr_flag_bitsILi16EEENST_INS5_IJSE_NSA_ILi8EEEEEENS5_IJSB_SE_EEEEEEEvNS4_8identityES10_NS11_INS12_ILi2ELi4ELi3EEES15_NST_INS5_IJS16_SG_EEENS5_IJSG_SB_EEEEEEEvS1B_EENS_8epilogue10collective18CollectiveEpilogueINS1I_23Sm100TmaWarpSpecializedILi4ELi2ELi32ELb1ELb0EEEJSH_NS5_IJNST_ISE_SB_EES1N_EEESI_SK_SI_SK_NS1I_6fusion15FusionCallbacksIS1M_NS1P_17LinearCombinationISI_fSI_fLNS_15FloatRoundStyleE2EEESH_S1O_JEEENS4_5SM1004TMEM4LOAD26SM100_TMEM_LOAD_16dp256b8xES10_NS11_IS13_S15_NST_INS5_IJS16_SE_EEENS5_IJSE_SB_EEEEEEENS4_17SM75_U32x4_LDSM_NENS4_14SM90_TMA_STOREES22_NS4_17SM90_U32x4_STSM_NENS4_39AutoVectorizingCopyWithAssumedAlignmentILi128EEEEEEvvEEEEvNT_6ParamsE)
        /*0038*/ 	.word	0x00000000


	//----- nvinfo : EIATTR_MIN_STACK_SIZE
	.align		4
.L_27:
        /*003c*/ 	.byte	0x04, 0x12
        /*003e*/ 	.short	(.L_29 - .L_28)
	.align		4
.L_28:
        /*0040*/ 	.word	index@(_ZN7cutlass13device_kernelINS_4gemm6kernel13GemmUniversalIN4cute5tupleIJiiiiEEENS1_10collective13CollectiveMmaINS1_35MainloopSm100TmaUmmaWarpSpecializedILi9ELi2ELi4ENS5_IJNS4_1CILi1EEESB_SB_EEEEENS5_IJNSA_ILi64EEENSA_ILi256EEENSA_ILi32EEEEEENS_10bfloat16_tENS5_IJSB_llEEESI_NS5_IJlSB_lEEENS4_8TiledMMAINS4_8MMA_AtomIJNS4_20SM100_MMA_F16BF16_SSISI_SI_fLi64ELi256ELNS4_4UMMA5MajorE1ELSP_0ELNSO_7ScaleInE0ELSQ_0EEEEEENS4_6LayoutISC_NS5_IJNSA_ILi0EEESU_SU_EEEEENS5_IJNS4_10UnderscoreESX_SX_EEEEENS4_13SM90_TMA_LOADENS4_14ComposedLayoutINS4_7SwizzleILi3ELi4ELi3EEENS4_18smem_ptr_flag_bitsILi16EEENST_INS5_IJSE_NSA_ILi8EEEEEENS5_IJSB_SE_EEEEEEEvNS4_8identityES10_NS11_INS12_ILi2ELi4ELi3EEES15_NST_INS5_IJS16_SG_EEENS5_IJSG_SB_EEEEEEEvS1B_EENS_8epilogue10collective18CollectiveEpilogueINS1I_23Sm100TmaWarpSpecializedILi4ELi2ELi32ELb1ELb0EEEJSH_NS5_IJNST_ISE_SB_EES1N_EEESI_SK_SI_SK_NS1I_6fusion15FusionCallbacksIS1M_NS1P_17LinearCombinationISI_fSI_fLNS_15FloatRoundStyleE2EEESH_S1O_JEEENS4_5SM1004TMEM4LOAD26SM100_TMEM_LOAD_16dp256b8xES10_NS11_IS13_S15_NST_INS5_IJS16_SE_EEENS5_IJSE_SB_EEEEEEENS4_17SM75_U32x4_LDSM_NENS4_14SM90_TMA_STOREES22_NS4_17SM90_U32x4_STSM_NENS4_39AutoVectorizingCopyWithAssumedAlignmentILi128EEEEEEvvEEEEvNT_6ParamsE)
        /*0044*/ 	.word	0x00000000
.L_29:


//--------------------- .nv.compat                --------------------------
	.section	.nv.compat,"",@"SHT_CUDA_COMPAT_INFO"
	.align	4
        /*0000*/ 	.byte	0x02, 0x09, 0x01, 0x00, 0x02, 0x02, 0x02, 0x00, 0x02, 0x05, 0x05, 0x00, 0x03, 0x07, 0x01, 0x01
        /*0010*/ 	.byte	0x02, 0x03, 0x01, 0x00, 0x02, 0x06, 0x01, 0x00, 0x04, 0x0b, 0x08, 0x00, 0x09, 0x00, 0x00, 0x00
        /*0020*/ 	.byte	0x00, 0x00, 0x00, 0x00


//--------------------- .nv.info._ZN7cutlass13device_kernelINS_4gemm6kernel13GemmUniversalIN4cute5tupleIJiiiiEEENS1_10collective13CollectiveMmaINS1_35MainloopSm100TmaUmmaWarpSpecializedILi9ELi2ELi4ENS5_IJNS4_1CILi1EEESB_SB_EEEEENS5_IJNSA_ILi64EEENSA_ILi256EEENSA_ILi32EEEEEENS_10bfloat16_tENS5_IJSB_llEEESI_NS5_IJlSB_lEEENS4_8TiledMMAINS4_8MMA_AtomIJNS4_20SM100_MMA_F16BF16_SSISI_SI_fLi64ELi256ELNS4_4UMMA5MajorE1ELSP_0ELNSO_7ScaleInE0ELSQ_0EEEEEENS4_6LayoutISC_NS5_IJNSA_ILi0EEESU_SU_EEEEENS5_IJNS4_10UnderscoreESX_SX_EEEEENS4_13SM90_TMA_LOADENS4_14ComposedLayoutINS4_7SwizzleILi3ELi4ELi3EEENS4_18smem_ptr_flag_bitsILi16EEENST_INS5_IJSE_NSA_ILi8EEEEEENS5_IJSB_SE_EEEEEEEvNS4_8identityES10_NS11_INS12_ILi2ELi4ELi3EEES15_NST_INS5_IJS16_SG_EEENS5_IJSG_SB_EEEEEEEvS1B_EENS_8epilogue10collective18CollectiveEpilogueINS1I_23Sm100TmaWarpSpecializedILi4ELi2ELi32ELb1ELb0EEEJSH_NS5_IJNST_ISE_SB_EES1N_EEESI_SK_SI_SK_NS1I_6fusion15FusionCallbacksIS1M_NS1P_17LinearCombinationISI_fSI_fLNS_15FloatRoundStyleE2EEESH_S1O_JEEENS4_5SM1004TMEM4LOAD26SM100_TMEM_LOAD_16dp256b8xES10_NS11_IS13_S15_NST_INS5_IJS16_SE_EEENS5_IJSE_SB_EEEEEEENS4_17SM75_U32x4_LDSM_NENS4_14SM90_TMA_STOREES22_NS4_17SM90_U32x4_STSM_NENS4_39AutoVectorizingCopyWithAssumedAlignmentILi128EEEEEEvvEEEEvNT_6ParamsE --------------------------
	.section	.nv.info._ZN7cutlass13device_kernelINS_4gemm6kernel13GemmUniversalIN4cute5tupleIJiiiiEEENS1_10collective13CollectiveMmaINS1_35MainloopSm100TmaUmmaWarpSpecializedILi9ELi2ELi4ENS5_IJNS4_1CILi1EEESB_SB_EEEEENS5_IJNSA_ILi64EEENSA_ILi256EEENSA_ILi32EEEEEENS_10bfloat16_tENS5_IJSB_llEEESI_NS5_IJlSB_lEEENS4_8TiledMMAINS4_8MMA_AtomIJNS4_20SM100_MMA_F16BF16_SSISI_SI_fLi64ELi256ELNS4_4UMMA5MajorE1ELSP_0ELNSO_7ScaleInE0ELSQ_0EEEEEENS4_6LayoutISC_NS5_IJNSA_ILi0EEESU_SU_EEEEENS5_IJNS4_10UnderscoreESX_SX_EEEEENS4_13SM90_TMA_LOADENS4_14ComposedLayoutINS4_7SwizzleILi3ELi4ELi3EEENS4_18smem_ptr_flag_bitsILi16EEENST_INS5_IJSE_NSA_ILi8EEEEEENS5_IJSB_SE_EEEEEEEvNS4_8identityES10_NS11_INS12_ILi2ELi4ELi3EEES15_NST_INS5_IJS16_SG_EEENS5_IJSG_SB_EEEEEEEvS1B_EENS_8epilogue10collective18CollectiveEpilogueINS1I_23Sm100TmaWarpSpecializedILi4ELi2ELi32ELb1ELb0EEEJSH_NS5_IJNST_ISE_SB_EES1N_EEESI_SK_SI_SK_NS1I_6fusion15FusionCallbacksIS1M_NS1P_17LinearCombinationISI_fSI_fLNS_15FloatRoundStyleE2EEESH_S1O_JEEENS4_5SM1004TMEM4LOAD26SM100_TMEM_LOAD_16dp256b8xES10_NS11_IS13_S15_NST_INS5_IJS16_SE_EEENS5_IJSE_SB_EEEEEEENS4_17SM75_U32x4_LDSM_NENS4_14SM90_TMA_STOREES22_NS4_17SM90_U32x4_STSM_NENS4_39AutoVectorizingCopyWithAssumedAlignmentILi128EEEEEEvvEEEEvNT_6ParamsE,"",@"SHT_CUDA_INFO"
	.sectionflags	@""
	.align	4


	//----- nvinfo : EIATTR_CUDA_API_VERSION
	.align		4
        /*0000*/ 	.byte	0x04, 0x37
        /*0002*/ 	.short	(.L_31 - .L_30)
.L_30:
        /*0004*/ 	.word	0x00000082


	//----- nvinfo : EIATTR_KPARAM_INFO
	.align		4
.L_31:
        /*0008*/ 	.byte	0x04, 0x17
        /*000a*/ 	.short	(.L_33 - .L_32)
.L_32:
        /*000c*/ 	.word	0x00000000
        /*0010*/ 	.short	0x0000
        /*0012*/ 	.short	0x0000
        /*0014*/ 	.byte	0x00, 0xf0, 0x01, 0x20


	//----- nvinfo : EIATTR_AT_ENTRY_FRAGMENTS
	.align		4
.L_33:
        /*0018*/ 	.byte	0x04, 0x4f
        /*001a*/ 	.short	(.L_35 - .L_34)


	//   ....[0]....
.L_34:
        /*001c*/ 	.word	0x00000006


	//----- nvinfo : EIATTR_RESERVED_SMEM_USED
	.align		4
.L_35:
        /*0020*/ 	.byte	0x01, 0x41
	.zero		2


	//----- nvinfo : EIATTR_SPARSE_MMA_MASK
	.align		4
        /*0024*/ 	.byte	0x03, 0x50
        /*0026*/ 	.short	0x0000


	//----- nvinfo : EIATTR_TCGEN05_1CTA_USED
	.align		4
        /*0028*/ 	.byte	0x01, 0x51
	.zero		2


	//----- nvinfo : EIATTR_MAXREG_COUNT
	.align		4
        /*002c*/ 	.byte	0x03, 0x1b
        /*002e*/ 	.short	0x00ff


	//----- nvinfo : EIATTR_NUM_BARRIERS
	.align		4
        /*0030*/ 	.byte	0x02, 0x4c
        /*0032*/ 	.byte	0x07
	.zero		1


	//----- nvinfo : EIATTR_EXTERNS
	.align		4
        /*0034*/ 	.byte	0x04, 0x0f
        /*0036*/ 	.short	(.L_37 - .L_36)


	//   ....[0]....
	.align		4
.L_36:
        /*0038*/ 	.word	index@(__assertfail)


	//----- nvinfo : EIATTR_MERCURY_ISA_VERSION
	.align		4
.L_37:
        /*003c*/ 	.byte	0x03, 0x5f
        /*003e*/ 	.short	0x0101


	//----- nvinfo : EIATTR_INT_WARP_WIDE_INSTR_OFFSETS
	.align		4
        /*0040*/ 	.byte	0x04, 0x31
        /*0042*/ 	.short	(.L_39 - .L_38)


	//   ....[0]....
.L_38:
        /*0044*/ 	.word	0x00001eb0


	//   ....[1]....
        /*0048*/ 	.word	0x00003b30


	//   ....[2]....
        /*004c*/ 	.word	0x00003b60


	//   ....[3]....
        /*0050*/ 	.word	0x00003bb0


	//   ....[4]....
        /*0054*/ 	.word	0x000044d0


	//   ....[5]....
        /*0058*/ 	.word	0x00004530


	//   ....[6]....
        /*005c*/ 	.word	0x00004610


	//   ....[7]....
        /*0060*/ 	.word	0x00004680


	//   ....[8]....
        /*0064*/ 	.word	0x00004790


	//   ....[9]....
        /*0068*/ 	.word	0x00004820


	//   ....[10]....
        /*006c*/ 	.word	0x000049f0


	//   ....[11]....
        /*0070*/ 	.word	0x00004b50


	//----- nvinfo : EIATTR_COOP_GROUP_MASK_REGIDS
	.align		4
.L_39:
        /*0074*/ 	.byte	0x04, 0x29
        /*0076*/ 	.short	(.L_41 - .L_40)


	//   ....[0]....
.L_40:
        /*0078*/ 	.word	0xffffffff


	//   ....[1]....
        /*007c*/ 	.word	0xffffffff


	//   ....[2]....
        /*0080*/ 	.word	0xffffffff


	//   ....[3]....
        /*0084*/ 	.word	0xffffffff


	//   ....[4]....
        /*0088*/ 	.word	0xffffffff


	//   ....[5]....
        /*008c*/ 	.word	0xffffffff


	//   ....[6]....
        /*0090*/ 	.word	0xffffffff


	//   ....[7]....
        /*0094*/ 	.word	0xffffffff


	//   ....[8]....
        /*0098*/ 	.word	0xffffffff


	//   ....[9]....
        /*009c*/ 	.word	0xffffffff


	//   ....[10]....
        /*00a0*/ 	.word	0xffffffff


	//   ....[11]....
        /*00a4*/ 	.word	0xffffffff


	//   ....[12]....
        /*00a8*/ 	.word	0xffffffff


	//----- nvinfo : EIATTR_COOP_GROUP_INSTR_OFFSETS
	.align		4
.L_41:
        /*00ac*/ 	.byte	0x04, 0x28
        /*00ae*/ 	.short	(.L_43 - .L_42)


	//   ....[0]....
.L_42:
        /*00b0*/ 	.word	0x00000090


	//   ....[1]....
        /*00b4*/ 	.word	0x000004d0


	//   ....[2]....
        /*00b8*/ 	.word	0x00000710


	//   ....[3]....
        /*00bc*/ 	.word	0x000008b0


	//   ....[4]....
        /*00c0*/ 	.word	0x000009b0


	//   ....[5]....
        /*00c4*/ 	.word	0x00000b20


	//   ....[6]....
        /*00c8*/ 	.word	0x00000cc0


	//   ....[7]....
        /*00cc*/ 	.word	0x00001d90


	//   ....[8]....
        /*00d0*/ 	.word	0x00002e40


	//   ....[9]....
        /*00d4*/ 	.word	0x00003050


	//   ....[10]....
        /*00d8*/ 	.word	0x00003080


	//   ....[11]....
        /*00dc*/ 	.word	0x00003a20


	//   ....[12]....
        /*00e0*/ 	.word	0x00003c50


	//----- nvinfo : EIATTR_VRC_CTA_INIT_COUNT
	.align		4
.L_43:
        /*00e4*/ 	.byte	0x02, 0x4a
        /*00e6*/ 	.byte	0x80
	.zero		1


	//----- nvinfo : EIATTR_SYSCALL_OFFSETS
	.align		4
        /*00e8*/ 	.byte	0x04, 0x46
        /*00ea*/ 	.short	(.L_45 - .L_44)


	//   ....[0]....
.L_44:
        /*00ec*/ 	.word	0x00005600


	//   ....[1]....
        /*00f0*/ 	.word	0x000056f0


	//   ....[2]....
        /*00f4*/ 	.word	0x00005f20


	//   ....[3]....
        /*00f8*/ 	.word	0x00006be0


	//   ....[4]....
        /*00fc*/ 	.word	0x00007840


	//   ....[5]....
        /*0100*/ 	.word	0x000084a0


	//----- nvinfo : EIATTR_MBARRIER_INSTR_OFFSETS
	.align		4
.L_45:
        /*0104*/ 	.byte	0x04, 0x39
        /*0106*/ 	.short	(.L_47 - .L_46)


	//   ....[0]....
.L_46:
        /*0108*/ 	.word	0x000005d0
        /*010c*/ 	.word	0x000000ff
        /*0110*/ 	.word	0x00000000
        /*0114*/ 	.short	0x0100
        /*0116*/ 	.byte	0x05
	.zero		1


	//   ....[1]....
        /*0118*/ 	.word	0x000005e0
        /*011c*/ 	.word	0x000000ff
        /*0120*/ 	.word	0x00000048
        /*0124*/ 	.short	0x0100
        /*0126*/ 	.byte	0x05
	.zero		1


	//   ....[2]....
        /*0128*/ 	.word	0x000005f0
        /*012c*/ 	.word	0x000000ff
        /*0130*/ 	.word	0x00000008
        /*0134*/ 	.short	0x0100
        /*0136*/ 	.byte	0x05
	.zero		1


	//   ....[3]....
        /*0138*/ 	.word	0x00000600
        /*013c*/ 	.word	0x000000ff
        /*0140*/ 	.word	0x00000050
        /*0144*/ 	.short	0x0100
        /*0146*/ 	.byte	0x05
	.zero		1


	//   ....[4]....
        /*0148*/ 	.word	0x00000610
        /*014c*/ 	.word	0x000000ff
        /*0150*/ 	.word	0x00000010
        /*0154*/ 	.short	0x0100
        /*0156*/ 	.byte	0x05
	.zero		1


	//   ....[5]....
        /*0158*/ 	.word	0x00000620
        /*015c*/ 	.word	0x000000ff
        /*0160*/ 	.word	0x00000058
        /*0164*/ 	.short	0x0100
        /*0166*/ 	.byte	0x05
	.zero		1


	//   ....[6]....
        /*0168*/ 	.word	0x00000630
        /*016c*/ 	.word	0x000000ff
        /*0170*/ 	.word	0x00000018
        /*0174*/ 	.short	0x0100
        /*0176*/ 	.byte	0x05
	.zero		1


	//   ....[7]....
        /*0178*/ 	.word	0x00000640
        /*017c*/ 	.word	0x000000ff
        /*0180*/ 	.word	0x00000060
        /*0184*/ 	.short	0x0100
        /*0186*/ 	.byte	0x05
	.zero		1


	//   ....[8]....
        /*0188*/ 	.word	0x00000650
        /*018c*/ 	.word	0x000000ff
        /*0190*/ 	.word	0x00000020
        /*0194*/ 	.short	0x0100
        /*0196*/ 	.byte	0x05
	.zero		1


	//   ....[9]....
        /*0198*/ 	.word	0x00000660
        /*019c*/ 	.word	0x000000ff
        /*01a0*/ 	.word	0x00000068
        /*01a4*/ 	.short	0x0100
        /*01a6*/ 	.byte	0x05
	.zero		1


	//   ....[10]....
        /*01a8*/ 	.word	0x00000670
        /*01ac*/ 	.word	0x000000ff
        /*01b0*/ 	.word	0x00000028
        /*01b4*/ 	.short	0x0100
        /*01b6*/ 	.byte	0x05
	.zero		1


	//   ....[11]....
        /*01b8*/ 	.word	0x00000680
        /*01bc*/ 	.word	0x000000ff
        /*01c0*/ 	.word	0x00000070
        /*01c4*/ 	.short	0x0100
        /*01c6*/ 	.byte	0x05
	.zero		1


	//   ....[12]....
        /*01c8*/ 	.word	0x00000690
        /*01cc*/ 	.word	0x000000ff
        /*01d0*/ 	.word	0x00000030
        /*01d4*/ 	.short	0x0100
        /*01d6*/ 	.byte	0x05
	.zero		1


	//   ....[13]....
        /*01d8*/ 	.word	0x000006a0
        /*01dc*/ 	.word	0x000000ff
        /*01e0*/ 	.word	0x00000078
        /*01e4*/ 	.short	0x0100
        /*01e6*/ 	.byte	0x05
	.zero		1


	//   ....[14]....
        /*01e8*/ 	.word	0x000006b0
        /*01ec*/ 	.word	0x000000ff
        /*01f0*/ 	.word	0x00000038
        /*01f4*/ 	.short	0x0100
        /*01f6*/ 	.byte	0x05
	.zero		1


	//   ....[15]....
        /*01f8*/ 	.word	0x000006c0
        /*01fc*/ 	.word	0x000000ff
        /*0200*/ 	.word	0x00000080
        /*0204*/ 	.short	0x0100
        /*0206*/ 	.byte	0x05
	.zero		1


	//   ....[16]....
        /*0208*/ 	.word	0x000006d0
        /*020c*/ 	.word	0x000000ff
        /*0210*/ 	.word	0x00000040
        /*0214*/ 	.short	0x0100
        /*0216*/ 	.byte	0x05
	.zero		1


	//   ....[17]....
        /*0218*/ 	.word	0x000006e0
        /*021c*/ 	.word	0x000000ff
        /*0220*/ 	.word	0x00000088
        /*0224*/ 	.short	0x0100
        /*0226*/ 	.byte	0x05
	.zero		1


	//   ....[18]....
        /*0228*/ 	.word	0x00000820
        /*022c*/ 	.word	0x000000ff
        /*0230*/ 	.word	0x00000090
        /*0234*/ 	.short	0x0100
        /*0236*/ 	.byte	0x07
	.zero		1


	//   ....[19]....
        /*0238*/ 	.word	0x00000830
        /*023c*/ 	.word	0x000000ff
        /*0240*/ 	.word	0x000000b0
        /*0244*/ 	.short	0x0100
        /*0246*/ 	.byte	0x07
	.zero		1


	//   ....[20]....
        /*0248*/ 	.word	0x00000840
        /*024c*/ 	.word	0x000000ff
        /*0250*/ 	.word	0x00000098
        /*0254*/ 	.short	0x0100
        /*0256*/ 	.byte	0x07
	.zero		1


	//   ....[21]....
        /*0258*/ 	.word	0x00000850
        /*025c*/ 	.word	0x000000ff
        /*0260*/ 	.word	0x000000b8
        /*0264*/ 	.short	0x0100
        /*0266*/ 	.byte	0x07
	.zero		1


	//   ....[22]....
        /*0268*/ 	.word	0x00000860
        /*026c*/ 	.word	0x000000ff
        /*0270*/ 	.word	0x000000a0
        /*0274*/ 	.short	0x0100
        /*0276*/ 	.byte	0x07
	.zero		1


	//   ....[23]....
        /*0278*/ 	.word	0x00000870
        /*027c*/ 	.word	0x000000ff
        /*0280*/ 	.word	0x000000c0
        /*0284*/ 	.short	0x0100
        /*0286*/ 	.byte	0x07
	.zero		1


	//   ....[24]....
        /*0288*/ 	.word	0x00000880
        /*028c*/ 	.word	0x000000ff
        /*0290*/ 	.word	0x000000a8
        /*0294*/ 	.short	0x0100
        /*0296*/ 	.byte	0x07
	.zero		1


	//   ....[25]....
        /*0298*/ 	.word	0x00000890
        /*029c*/ 	.word	0x000000ff
        /*02a0*/ 	.word	0x000000c8
        /*02a4*/ 	.short	0x0100
        /*02a6*/ 	.byte	0x07
	.zero		1


	//   ....[26]....
        /*02a8*/ 	.word	0x00000980
        /*02ac*/ 	.word	0x000000ff
        /*02b0*/ 	.word	0x000000d0
        /*02b4*/ 	.short	0x0100
        /*02b6*/ 	.byte	0x05
	.zero		1


	//   ....[27]....
        /*02b8*/ 	.word	0x00000990
        /*02bc*/ 	.word	0x000000ff
        /*02c0*/ 	.word	0x000000d8
        /*02c4*/ 	.short	0x0100
        /*02c6*/ 	.byte	0x05
	.zero		1


	//   ....[28]....
        /*02c8*/ 	.word	0x00000ad0
        /*02cc*/ 	.word	0x000000ff
        /*02d0*/ 	.word	0x000000e0
        /*02d4*/ 	.short	0x0100
        /*02d6*/ 	.byte	0x05
	.zero		1


	//   ....[29]....
        /*02d8*/ 	.word	0x00000ae0
        /*02dc*/ 	.word	0x000000ff
        /*02e0*/ 	.word	0x000000f0
        /*02e4*/ 	.short	0x0100
        /*02e6*/ 	.byte	0x05
	.zero		1


	//   ....[30]....
        /*02e8*/ 	.word	0x00000af0
        /*02ec*/ 	.word	0x000000ff
        /*02f0*/ 	.word	0x000000e8
        /*02f4*/ 	.short	0x0100
        /*02f6*/ 	.byte	0x05
	.zero		1


	//   ....[31]....
        /*02f8*/ 	.word	0x00000b00
        /*02fc*/ 	.word	0x000000ff
        /*0300*/ 	.word	0x000000f8
        /*0304*/ 	.short	0x0100
        /*0306*/ 	.byte	0x05
	.zero		1


	//   ....[32]....
        /*0308*/ 	.word	0x00000c30
        /*030c*/ 	.word	0x000000ff
        /*0310*/ 	.word	0x00000100
        /*0314*/ 	.short	0x0100
        /*0316*/ 	.byte	0x07
	.zero		1


	//   ....[33]....
        /*0318*/ 	.word	0x00000c40
        /*031c*/ 	.word	0x000000ff
        /*0320*/ 	.word	0x00000120
        /*0324*/ 	.short	0x0100
        /*0326*/ 	.byte	0x07
	.zero		1


	//   ....[34]....
        /*0328*/ 	.word	0x00000c50
        /*032c*/ 	.word	0x000000ff
        /*0330*/ 	.word	0x00000108
        /*0334*/ 	.short	0x0100
        /*0336*/ 	.byte	0x07
	.zero		1


	//   ....[35]....
        /*0338*/ 	.word	0x00000c60
        /*033c*/ 	.word	0x000000ff
        /*0340*/ 	.word	0x00000128
        /*0344*/ 	.short	0x0100
        /*0346*/ 	.byte	0x07
	.zero		1


	//   ....[36]....
        /*0348*/ 	.word	0x00000c70
        /*034c*/ 	.word	0x000000ff
        /*0350*/ 	.word	0x00000110
        /*0354*/ 	.short	0x0100
        /*0356*/ 	.byte	0x07
	.zero		1


	//   ....[37]....
        /*0358*/ 	.word	0x00000c80
        /*035c*/ 	.word	0x000000ff
        /*0360*/ 	.word	0x00000130
        /*0364*/ 	.short	0x0100
        /*0366*/ 	.byte	0x07
	.zero		1


	//   ....[38]....
        /*0368*/ 	.word	0x00000c90
        /*036c*/ 	.word	0x000000ff
        /*0370*/ 	.word	0x00000118
        /*0374*/ 	.short	0x0100
        /*0376*/ 	.byte	0x07
	.zero		1


	//   ....[39]....
        /*0378*/ 	.word	0x00000ca0
        /*037c*/ 	.word	0x000000ff
        /*0380*/ 	.word	0x00000138
        /*0384*/ 	.short	0x0100
        /*0386*/ 	.byte	0x07
	.zero		1


	//   ....[40]....
        /*0388*/ 	.word	0x00000d90
        /*038c*/ 	.word	0x000000ff
        /*0390*/ 	.word	0x00000140
        /*0394*/ 	.short	0x0100
        /*0396*/ 	.byte	0x05
	.zero		1


	//   ....[41]....
        /*0398*/ 	.word	0x00000da0
        /*039c*/ 	.word	0x000000ff
        /*03a0*/ 	.word	0x00000150
        /*03a4*/ 	.short	0x0100
        /*03a6*/ 	.byte	0x05
	.zero		1


	//   ....[42]....
        /*03a8*/ 	.word	0x00000db0
        /*03ac*/ 	.word	0x000000ff
        /*03b0*/ 	.word	0x00000148
        /*03b4*/ 	.short	0x0100
        /*03b6*/ 	.byte	0x05
	.zero		1


	//   ....[43]....
        /*03b8*/ 	.word	0x00000dc0
        /*03bc*/ 	.word	0x000000ff
        /*03c0*/ 	.word	0x00000158
        /*03c4*/ 	.short	0x0100
        /*03c6*/ 	.byte	0x05
	.zero		1


	//   ....[44]....
        /*03c8*/ 	.word	0x00001690
        /*03cc*/ 	.word	0x00000002
        /*03d0*/ 	.word	0x00000150
        /*03d4*/ 	.short	0x010a
        /*03d6*/ 	.byte	0xff
	.zero		1


	//   ....[45]....
        /*03d8*/ 	.word	0x000016c0
        /*03dc*/ 	.word	0x00000002
        /*03e0*/ 	.word	0x00000140
        /*03e4*/ 	.short	0x0101
        /*03e6*/ 	.byte	0xff
	.zero		1


	//   ....[46]....
        /*03e8*/ 	.word	0x00001790
        /*03ec*/ 	.word	0x000000ff
        /*03f0*/ 	.word	0x00000048
        /*03f4*/ 	.short	0x010a
        /*03f6*/ 	.byte	0x08
	.zero		1


	//   ....[47]....
        /*03f8*/ 	.word	0x00001830
        /*03fc*/ 	.word	0x000000ff
        /*0400*/ 	.word	0x00000048
        /*0404*/ 	.short	0x010a
        /*0406*/ 	.byte	0x21
	.zero		1


	//   ....[48]....
        /*0408*/ 	.word	0x00001980
        /*040c*/ 	.word	0x000000ff
        /*0410*/ 	.word	0x00000048
        /*0414*/ 	.short	0x010a
        /*0416*/ 	.byte	0x08
	.zero		1


	//   ....[49]....
        /*0418*/ 	.word	0x00001a90
        /*041c*/ 	.word	0x000000ff
        /*0420*/ 	.word	0x000000d8
        /*0424*/ 	.short	0x0101
        /*0426*/ 	.byte	0x04
	.zero		1


	//   ....[50]....
        /*0428*/ 	.word	0x00001ab0
        /*042c*/ 	.word	0x000000ff
        /*0430*/ 	.word	0x00000048
        /*0434*/ 	.short	0x010a
        /*0436*/ 	.byte	0x08
	.zero		1


	//   ....[51]....
        /*0438*/ 	.word	0x00001b30
        /*043c*/ 	.word	0x000000ff
        /*0440*/ 	.word	0x00000048
        /*0444*/ 	.short	0x010a
        /*0446*/ 	.byte	0x11
	.zero		1


	//   ....[52]....
        /*0448*/ 	.word	0x00001c80
        /*044c*/ 	.word	0x000000ff
        /*0450*/ 	.word	0x00000048
        /*0454*/ 	.short	0x010a
        /*0456*/ 	.byte	0x08
	.zero		1


	//   ....[53]....
        /*0458*/ 	.word	0x00001dc0
        /*045c*/ 	.word	0x00000002
        /*0460*/ 	.word	0x000000e0
        /*0464*/ 	.short	0x010a
        /*0466*/ 	.byte	0xff
	.zero		1


	//   ....[54]....
        /*0468*/ 	.word	0x00001e80
        /*046c*/ 	.word	0x00000002
        /*0470*/ 	.word	0x00000000
        /*0474*/ 	.short	0x0101
        /*0476*/ 	.byte	0xff
	.zero		1


	//   ....[55]....
        /*0478*/ 	.word	0x000023e0
        /*047c*/ 	.word	0x000000ff
        /*0480*/ 	.word	0x00000000
        /*0484*/ 	.short	0x010a
        /*0486*/ 	.byte	0x05
	.zero		1


	//   ....[56]....
        /*0488*/ 	.word	0x00002470
        /*048c*/ 	.word	0x000000ff
        /*0490*/ 	.word	0x00000000
        /*0494*/ 	.short	0x010a
        /*0496*/ 	.byte	0x05
	.zero		1


	//   ....[57]....
        /*0498*/ 	.word	0x00002500
        /*049c*/ 	.word	0x000000ff
        /*04a0*/ 	.word	0x00000000
        /*04a4*/ 	.short	0x010a
        /*04a6*/ 	.byte	0x05
	.zero		1


	//   ....[58]....
        /*04a8*/ 	.word	0x00002590
        /*04ac*/ 	.word	0x000000ff
        /*04b0*/ 	.word	0x00000000
        /*04b4*/ 	.short	0x010a
        /*04b6*/ 	.byte	0x05
	.zero		1


	//   ....[59]....
        /*04b8*/ 	.word	0x00002620
        /*04bc*/ 	.word	0x000000ff
        /*04c0*/ 	.word	0x00000000
        /*04c4*/ 	.short	0x010a
        /*04c6*/ 	.byte	0x05
	.zero		1


	//   ....[60]....
        /*04c8*/ 	.word	0x000026b0
        /*04cc*/ 	.word	0x000000ff
        /*04d0*/ 	.word	0x00000000
        /*04d4*/ 	.short	0x010a
        /*04d6*/ 	.byte	0x05
	.zero		1


	//   ....[61]....
        /*04d8*/ 	.word	0x00002740
        /*04dc*/ 	.word	0x000000ff
        /*04e0*/ 	.word	0x00000000
        /*04e4*/ 	.short	0x010a
        /*04e6*/ 	.byte	0x05
	.zero		1


	//   ....[62]....
        /*04e8*/ 	.word	0x000027d0
        /*04ec*/ 	.word	0x000000ff
        /*04f0*/ 	.word	0x00000000
        /*04f4*/ 	.short	0x010a
        /*04f6*/ 	.byte	0x05
	.zero		1


	//   ....[63]....
        /*04f8*/ 	.word	0x00002870
        /*04fc*/ 	.word	0x00000000
        /*0500*/ 	.word	0x00000000
        /*0504*/ 	.short	0x010a
        /*0506*/ 	.byte	0xff
	.zero		1


	//   ....[64]....
        /*0508*/ 	.word	0x00002990
        /*050c*/ 	.word	0x00000000
        /*0510*/ 	.word	0x00000140
        /*0514*/ 	.short	0x010a
        /*0516*/ 	.byte	0xff
	.zero		1


	//   ....[65]....
        /*0518*/ 	.word	0x00002a00
        /*051c*/ 	.word	0x00000000
        /*0520*/ 	.word	0x00000000
        /*0524*/ 	.short	0x0101
        /*0526*/ 	.byte	0xff
	.zero		1


	//   ....[66]....
        /*0528*/ 	.word	0x00002a20
        /*052c*/ 	.word	0x000000ff
        /*0530*/ 	.word	0x000000f0
        /*0534*/ 	.short	0x010a
        /*0536*/ 	.byte	0x05
	.zero		1


	//   ....[67]....
        /*0538*/ 	.word	0x00002b40
        /*053c*/ 	.word	0x00000000
        /*0540*/ 	.word	0x000000e0
        /*0544*/ 	.short	0x010a
        /*0546*/ 	.byte	0xff
	.zero		1


	//   ....[68]....
        /*0548*/ 	.word	0x00002c40
        /*054c*/ 	.word	0x00000000
        /*0550*/ 	.word	0x00000000
        /*0554*/ 	.short	0x0101
        /*0556*/ 	.byte	0xff
	.zero		1


	//   ....[69]....
        /*0558*/ 	.word	0x00002cd0
        /*055c*/ 	.word	0x000000ff
        /*0560*/ 	.word	0x000000f0
        /*0564*/ 	.short	0x0106
        /*0566*/ 	.byte	0x05
	.zero		1


	//   ....[70]....
        /*0568*/ 	.word	0x00002cf0
        /*056c*/ 	.word	0x000000ff
        /*0570*/ 	.word	0x000000f0
        /*0574*/ 	.short	0x010a
        /*0576*/ 	.byte	0x05
	.zero		1


	//   ....[71]....
        /*0578*/ 	.word	0x00002d80
        /*057c*/ 	.word	0x000000ff
        /*0580*/ 	.word	0x000000f0
        /*0584*/ 	.short	0x0106
        /*0586*/ 	.byte	0x04
	.zero		1


	//   ....[72]....
        /*0588*/ 	.word	0x00002dc0
        /*058c*/ 	.word	0x00000000
        /*0590*/ 	.word	0x000000f0
        /*0594*/ 	.short	0x010a
        /*0596*/ 	.byte	0xff
	.zero		1


	//   ....[73]....
        /*0598*/ 	.word	0x000032b0
        /*059c*/ 	.word	0x00000000
        /*05a0*/ 	.word	0x000000e0
        /*05a4*/ 	.short	0x010a
        /*05a6*/ 	.byte	0xff
	.zero		1


	//   ....[74]....
        /*05a8*/ 	.word	0x000033b0
        /*05ac*/ 	.word	0x00000003
        /*05b0*/ 	.word	0x00000000
        /*05b4*/ 	.short	0x0101
        /*05b6*/ 	.byte	0xff
	.zero		1


	//   ....[75]....
        /*05b8*/ 	.word	0x000033c0
        /*05bc*/ 	.word	0x000000ff
        /*05c0*/ 	.word	0x00000000
        /*05c4*/ 	.short	0x010a
        /*05c6*/ 	.byte	0x04
	.zero		1


	//   ....[76]....
        /*05c8*/ 	.word	0x00003440
        /*05cc*/ 	.word	0x000000ff
        /*05d0*/ 	.word	0x00000120
        /*05d4*/ 	.short	0x010a
        /*05d6*/ 	.byte	0x08
	.zero		1


	//   ....[77]....
        /*05d8*/ 	.word	0x00003520
        /*05dc*/ 	.word	0x000000ff
        /*05e0*/ 	.word	0x00000000
        /*05e4*/ 	.short	0x010a
        /*05e6*/ 	.byte	0x07
	.zero		1


	//   ....[78]....
        /*05e8*/ 	.word	0x00003660
        /*05ec*/ 	.word	0x000000ff
        /*05f0*/ 	.word	0x00000000
        /*05f4*/ 	.short	0x010a
        /*05f6*/ 	.byte	0x04
	.zero		1


	//   ....[79]....
        /*05f8*/ 	.word	0x00003850
        /*05fc*/ 	.word	0x000000ff
        /*0600*/ 	.word	0x00000000
        /*0604*/ 	.short	0x010a
        /*0606*/ 	.byte	0x05
	.zero		1


	//   ....[80]....
        /*0608*/ 	.word	0x000038e0
        /*060c*/ 	.word	0x000000ff
        /*0610*/ 	.word	0x00000000
        /*0614*/ 	.short	0x010a
        /*0616*/ 	.byte	0x05
	.zero		1


	//   ....[81]....
        /*0618*/ 	.word	0x00003970
        /*061c*/ 	.word	0x000000ff
        /*0620*/ 	.word	0x00000000
        /*0624*/ 	.short	0x010a
        /*0626*/ 	.byte	0x05
	.zero		1


	//   ....[82]....
        /*0628*/ 	.word	0x00003a00
        /*062c*/ 	.word	0x000000ff
        /*0630*/ 	.word	0x00000000
        /*0634*/ 	.short	0x010a
        /*0636*/ 	.byte	0x07
	.zero		1


	//   ....[83]....
        /*0638*/ 	.word	0x00003e80
        /*063c*/ 	.word	0x00000000
        /*0640*/ 	.word	0x000000e0
        /*0644*/ 	.short	0x010a
        /*0646*/ 	.byte	0xff
	.zero		1


	//   ....[84]....
        /*0648*/ 	.word	0x00003f40
        /*064c*/ 	.word	0x00000000
        /*0650*/ 	.word	0x00000000
        /*0654*/ 	.short	0x0101
        /*0656*/ 	.byte	0xff
	.zero		1


	//   ....[85]....
        /*0658*/ 	.word	0x00004260
        /*065c*/ 	.word	0x000000ff
        /*0660*/ 	.word	0x000000d8
        /*0664*/ 	.short	0x010a
        /*0666*/ 	.byte	0x07
	.zero		1


	//   ....[86]....
        /*0668*/ 	.word	0x00004450
        /*066c*/ 	.word	0x000000ff
        /*0670*/ 	.word	0x000000b0
        /*0674*/ 	.short	0x010a
        /*0676*/ 	.byte	0x07
	.zero		1


	//   ....[87]....
        /*0678*/ 	.word	0x000045c0
        /*067c*/ 	.word	0x000000ff
        /*0680*/ 	.word	0x00000090
        /*0684*/ 	.short	0x010b
        /*0686*/ 	.byte	0x07
	.zero		1


	//   ....[88]....
        /*0688*/ 	.word	0x000045d0
        /*068c*/ 	.word	0x000000ff
        /*0690*/ 	.word	0x00000000
        /*0694*/ 	.short	0x0101
        /*0696*/ 	.byte	0x08
	.zero		1


	//   ....[89]....
        /*0698*/ 	.word	0x000045e0
        /*069c*/ 	.word	0x000000ff
        /*06a0*/ 	.word	0x000000b8
        /*06a4*/ 	.short	0x010a
        /*06a6*/ 	.byte	0x07
	.zero		1


	//   ....[90]....
        /*06a8*/ 	.word	0x00004730
        /*06ac*/ 	.word	0x000000ff
        /*06b0*/ 	.word	0x00000098
        /*06b4*/ 	.short	0x010b
        /*06b6*/ 	.byte	0x07
	.zero		1


	//   ....[91]....
        /*06b8*/ 	.word	0x00004740
        /*06bc*/ 	.word	0x000000ff
        /*06c0*/ 	.word	0x00000000
        /*06c4*/ 	.short	0x0101
        /*06c6*/ 	.byte	0x08
	.zero		1


	//   ....[92]....
        /*06c8*/ 	.word	0x00004750
        /*06cc*/ 	.word	0x000000ff
        /*06d0*/ 	.word	0x000000c0
        /*06d4*/ 	.short	0x010a
        /*06d6*/ 	.byte	0x07
	.zero		1


	//   ....[93]....
        /*06d8*/ 	.word	0x000048d0
        /*06dc*/ 	.word	0x000000ff
        /*06e0*/ 	.word	0x000000a0
        /*06e4*/ 	.short	0x010b
        /*06e6*/ 	.byte	0x07
	.zero		1


	//   ....[94]....
        /*06e8*/ 	.word	0x00004910
        /*06ec*/ 	.word	0x000000ff
        /*06f0*/ 	.word	0x00000000
        /*06f4*/ 	.short	0x0101
        /*06f6*/ 	.byte	0x08
	.zero		1


	//   ....[95]....
        /*06f8*/ 	.word	0x00004950
        /*06fc*/ 	.word	0x000000ff
        /*0700*/ 	.word	0x000000c8
        /*0704*/ 	.short	0x010a
        /*0706*/ 	.byte	0x07
	.zero		1


	//   ....[96]....
        /*0708*/ 	.word	0x00004b90
        /*070c*/ 	.word	0x000000ff
        /*0710*/ 	.word	0x000000a8
        /*0714*/ 	.short	0x010b
        /*0716*/ 	.byte	0x07
	.zero		1


	//   ....[97]....
        /*0718*/ 	.word	0x00004bb0
        /*071c*/ 	.word	0x000000ff
        /*0720*/ 	.word	0x00000000
        /*0724*/ 	.short	0x0101
        /*0726*/ 	.byte	0x0d
	.zero		1


	//   ....[98]....
        /*0728*/ 	.word	0x00004be0
        /*072c*/ 	.word	0x000000ff
        /*0730*/ 	.word	0x000000b0
        /*0734*/ 	.short	0x010a
        /*0736*/ 	.byte	0x07
	.zero		1


	//   ....[99]....
        /*0738*/ 	.word	0x00004c00
        /*073c*/ 	.word	0x000000ff
        /*0740*/ 	.word	0x000000b8
        /*0744*/ 	.short	0x010a
        /*0746*/ 	.byte	0x07
	.zero		1


	//   ....[100]....
        /*0748*/ 	.word	0x00004c20
        /*074c*/ 	.word	0x000000ff
        /*0750*/ 	.word	0x000000c0
        /*0754*/ 	.short	0x010a
        /*0756*/ 	.byte	0x07
	.zero		1


	//   ....[101]....
        /*0758*/ 	.word	0x00004c60
        /*075c*/ 	.word	0x00000000
        /*0760*/ 	.word	0x000000c8
        /*0764*/ 	.short	0x010a
        /*0766*/ 	.byte	0xff
	.zero		1


	//   ....[102]....
        /*0768*/ 	.word	0x00004fc0
        /*076c*/ 	.word	0x00000000
        /*0770*/ 	.word	0x000000e0
        /*0774*/ 	.short	0x010a
        /*0776*/ 	.byte	0xff
	.zero		1


	//   ....[103]....
        /*0778*/ 	.word	0x000050d0
        /*077c*/ 	.word	0x00000000
        /*0780*/ 	.word	0x00000000
        /*0784*/ 	.short	0x0101
        /*0786*/ 	.byte	0xff
	.zero		1


	//   ....[104]....
        /*0788*/ 	.word	0x00005b50
        /*078c*/ 	.word	0x000000ff
        /*0790*/ 	.word	0x00000090
        /*0794*/ 	.short	0x010a
        /*0796*/ 	.byte	0x30
	.zero		1


	//   ....[105]....
        /*0798*/ 	.word	0x00005b90
        /*079c*/ 	.word	0x00000040
        /*07a0*/ 	.word	0x00000100
        /*07a4*/ 	.short	0x010a
        /*07a6*/ 	.byte	0xff
	.zero		1


	//   ....[106]....
        /*07a8*/ 	.word	0x00005d00
        /*07ac*/ 	.word	0x000000ff
        /*07b0*/ 	.word	0x00000090
        /*07b4*/ 	.short	0x010a
        /*07b6*/ 	.byte	0x30
	.zero		1


	//   ....[107]....
        /*07b8*/ 	.word	0x00005e00
        /*07bc*/ 	.word	0x00000040
        /*07c0*/ 	.word	0x00000100
        /*07c4*/ 	.short	0x010a
        /*07c6*/ 	.byte	0xff
	.zero		1


	//   ....[108]....
        /*07c8*/ 	.word	0x00006900
        /*07cc*/ 	.word	0x00000000
        /*07d0*/ 	.word	0x00000000
        /*07d4*/ 	.short	0x0101
        /*07d6*/ 	.byte	0xff
	.zero		1


	//   ....[109]....
        /*07d8*/ 	.word	0x00006910
        /*07dc*/ 	.word	0x00000002
        /*07e0*/ 	.word	0x00000090
        /*07e4*/ 	.short	0x010a
        /*07e6*/ 	.byte	0xff
	.zero		1


	//   ....[110]....
        /*07e8*/ 	.word	0x000069e0
        /*07ec*/ 	.word	0x00000002
        /*07f0*/ 	.word	0x00000090
        /*07f4*/ 	.short	0x010a
        /*07f6*/ 	.byte	0xff
	.zero		1


	//   ....[111]....
        /*07f8*/ 	.word	0x00007560
        /*07fc*/ 	.word	0x0000004a
        /*0800*/ 	.word	0x00000000
        /*0804*/ 	.short	0x0101
        /*0806*/ 	.byte	0xff
	.zero		1


	//   ....[112]....
        /*0808*/ 	.word	0x00007580
        /*080c*/ 	.word	0x00000000
        /*0810*/ 	.word	0x00000090
        /*0814*/ 	.short	0x010a
        /*0816*/ 	.byte	0xff
	.zero		1


	//   ....[113]....
        /*0818*/ 	.word	0x00007640
        /*081c*/ 	.word	0x00000000
        /*0820*/ 	.word	0x00000090
        /*0824*/ 	.short	0x010a
        /*0826*/ 	.byte	0xff
	.zero		1


	//   ....[114]....
        /*0828*/ 	.word	0x000081c0
        /*082c*/ 	.word	0x0000004a
        /*0830*/ 	.word	0x00000000
        /*0834*/ 	.short	0x0101
        /*0836*/ 	.byte	0xff
	.zero		1


	//   ....[115]....
        /*0838*/ 	.word	0x000081e0
        /*083c*/ 	.word	0x00000002
        /*0840*/ 	.word	0x00000090
        /*0844*/ 	.short	0x010a
        /*0846*/ 	.byte	0xff
	.zero		1


	//   ....[116]....
        /*0848*/ 	.word	0x000082a0
        /*084c*/ 	.word	0x00000002
        /*0850*/ 	.word	0x00000090
        /*0854*/ 	.short	0x010a
        /*0856*/ 	.byte	0xff
	.zero		1


	//   ....[117]....
        /*0858*/ 	.word	0x000086c0
        /*085c*/ 	.word	0x000000ff
        /*0860*/ 	.word	0x00000000
        /*0864*/ 	.short	0x0101
        /*0866*/ 	.byte	0x05
	.zero		1


	//   ....[118]....
        /*0868*/ 	.word	0x00008e80
        /*086c*/ 	.word	0x00000000
        /*0870*/ 	.word	0x00000000
        /*0874*/ 	.short	0x0101
        /*0876*/ 	.byte	0xff
	.zero		1


	//   ....[119]....
        /*0878*/ 	.word	0x000090f0
        /*087c*/ 	.word	0x000000ff
        /*0880*/ 	.word	0x00000000
        /*0884*/ 	.short	0x0101
        /*0886*/ 	.byte	0x04
	.zero		1


	//   ....[120]....
        /*0888*/ 	.word	0x00009110
        /*088c*/ 	.word	0x00000002
        /*0890*/ 	.word	0x00000150
        /*0894*/ 	.short	0x010a
        /*0896*/ 	.byte	0xff
	.zero		1


	//   ....[121]....
        /*0898*/ 	.word	0x00009170
        /*089c*/ 	.word	0x00000002
        /*08a0*/ 	.word	0x00000048
        /*08a4*/ 	.short	0x010a
        /*08a6*/ 	.byte	0xff
	.zero		1


	//   ....[122]....
        /*08a8*/ 	.word	0x000091d0
        /*08ac*/ 	.word	0x00000002
        /*08b0*/ 	.word	0x00000048
        /*08b4*/ 	.short	0x010a
        /*08b6*/ 	.byte	0xff
	.zero		1


	//   ....[123]....
        /*08b8*/ 	.word	0x00009220
        /*08bc*/ 	.word	0x00000002
        /*08c0*/ 	.word	0x000000e0
        /*08c4*/ 	.short	0x010a
        /*08c6*/ 	.byte	0xff
	.zero		1


	//   ....[124]....
        /*08c8*/ 	.word	0x00009280
        /*08cc*/ 	.word	0x00000000
        /*08d0*/ 	.word	0x00000000
        /*08d4*/ 	.short	0x010a
        /*08d6*/ 	.byte	0xff
	.zero		1


	//   ....[125]....
        /*08d8*/ 	.word	0x000092e0
        /*08dc*/ 	.word	0x00000000
        /*08e0*/ 	.word	0x00000000
        /*08e4*/ 	.short	0x010a
        /*08e6*/ 	.byte	0xff
	.zero		1


	//   ....[126]....
        /*08e8*/ 	.word	0x00009340
        /*08ec*/ 	.word	0x00000000
        /*08f0*/ 	.word	0x00000000
        /*08f4*/ 	.short	0x010a
        /*08f6*/ 	.byte	0xff
	.zero		1


	//   ....[127]....
        /*08f8*/ 	.word	0x000093a0
        /*08fc*/ 	.word	0x00000000
        /*0900*/ 	.word	0x00000000
        /*0904*/ 	.short	0x010a
        /*0906*/ 	.byte	0xff
	.zero		1


	//   ....[128]....
        /*0908*/ 	.word	0x00009400
        /*090c*/ 	.word	0x00000000
        /*0910*/ 	.word	0x00000000
        /*0914*/ 	.short	0x010a
        /*0916*/ 	.byte	0xff
	.zero		1


	//   ....[129]....
        /*0918*/ 	.word	0x00009460
        /*091c*/ 	.word	0x00000000
        /*0920*/ 	.word	0x00000000
        /*0924*/ 	.short	0x010a
        /*0926*/ 	.byte	0xff
	.zero		1


	//   ....[130]....
        /*0928*/ 	.word	0x000094c0
        /*092c*/ 	.word	0x00000000
        /*0930*/ 	.word	0x00000000
        /*0934*/ 	.short	0x010a
        /*0936*/ 	.byte	0xff
	.zero		1


	//   ....[131]....
        /*0938*/ 	.word	0x00009520
        /*093c*/ 	.word	0x00000000
        /*0940*/ 	.word	0x00000000
        /*0944*/ 	.short	0x010a
        /*0946*/ 	.byte	0xff
	.zero		1


	//   ....[132]....
        /*0948*/ 	.word	0x00009570
        /*094c*/ 	.word	0x00000000
        /*0950*/ 	.word	0x00000140
        /*0954*/ 	.short	0x010a
        /*0956*/ 	.byte	0xff
	.zero		1


	//   ....[133]....
        /*0958*/ 	.word	0x000095d0
        /*095c*/ 	.word	0x00000000
        /*0960*/ 	.word	0x000000f0
        /*0964*/ 	.short	0x010a
        /*0966*/ 	.byte	0xff
	.zero		1


	//   ....[134]....
        /*0968*/ 	.word	0x00009620
        /*096c*/ 	.word	0x00000000
        /*0970*/ 	.word	0x000000e0
        /*0974*/ 	.short	0x010a
        /*0976*/ 	.byte	0xff
	.zero		1


	//   ....[135]....
        /*0978*/ 	.word	0x00009680
        /*097c*/ 	.word	0x00000000
        /*0980*/ 	.word	0x000000f0
        /*0984*/ 	.short	0x010a
        /*0986*/ 	.byte	0xff
	.zero		1


	//   ....[136]....
        /*0988*/ 	.word	0x000096d0
        /*098c*/ 	.word	0x00000000
        /*0990*/ 	.word	0x000000e0
        /*0994*/ 	.short	0x010a
        /*0996*/ 	.byte	0xff
	.zero		1


	//   ....[137]....
        /*0998*/ 	.word	0x00009730
        /*099c*/ 	.word	0x00000002
        /*09a0*/ 	.word	0x00000120
        /*09a4*/ 	.short	0x010a
        /*09a6*/ 	.byte	0xff
	.zero		1


	//   ....[138]....
        /*09a8*/ 	.word	0x00009790
        /*09ac*/ 	.word	0x00000000
        /*09b0*/ 	.word	0x00000000
        /*09b4*/ 	.short	0x010a
        /*09b6*/ 	.byte	0xff
	.zero		1


	//   ....[139]....
        /*09b8*/ 	.word	0x000097f0
        /*09bc*/ 	.word	0x00000000
        /*09c0*/ 	.word	0x00000000
        /*09c4*/ 	.short	0x010a
        /*09c6*/ 	.byte	0xff
	.zero		1


	//   ....[140]....
        /*09c8*/ 	.word	0x00009850
        /*09cc*/ 	.word	0x00000000
        /*09d0*/ 	.word	0x00000000
        /*09d4*/ 	.short	0x010a
        /*09d6*/ 	.byte	0xff
	.zero		1


	//   ....[141]....
        /*09d8*/ 	.word	0x000098b0
        /*09dc*/ 	.word	0x00000000
        /*09e0*/ 	.word	0x00000000
        /*09e4*/ 	.short	0x010a
        /*09e6*/ 	.byte	0xff
	.zero		1


	//   ....[142]....
        /*09e8*/ 	.word	0x00009910
        /*09ec*/ 	.word	0x00000000
        /*09f0*/ 	.word	0x00000000
        /*09f4*/ 	.short	0x010a
        /*09f6*/ 	.byte	0xff
	.zero		1


	//   ....[143]....
        /*09f8*/ 	.word	0x00009960
        /*09fc*/ 	.word	0x00000000
        /*0a00*/ 	.word	0x000000e0
        /*0a04*/ 	.short	0x010a
        /*0a06*/ 	.byte	0xff
	.zero		1


	//   ....[144]....
        /*0a08*/ 	.word	0x000099c0
        /*0a0c*/ 	.word	0x00000000
        /*0a10*/ 	.word	0x000000d8
        /*0a14*/ 	.short	0x010a
        /*0a16*/ 	.byte	0xff
	.zero		1


	//   ....[145]....
        /*0a18*/ 	.word	0x00009a20
        /*0a1c*/ 	.word	0x00000000
        /*0a20*/ 	.word	0x000000b0
        /*0a24*/ 	.short	0x010a
        /*0a26*/ 	.byte	0xff
	.zero		1


	//   ....[146]....
        /*0a28*/ 	.word	0x00009a80
        /*0a2c*/ 	.word	0x00000000
        /*0a30*/ 	.word	0x000000b8
        /*0a34*/ 	.short	0x010a
        /*0a36*/ 	.byte	0xff
	.zero		1


	//   ....[147]....
        /*0a38*/ 	.word	0x00009ae0
        /*0a3c*/ 	.word	0x00000000
        /*0a40*/ 	.word	0x000000c0
        /*0a44*/ 	.short	0x010a
        /*0a46*/ 	.byte	0xff
	.zero		1


	//   ....[148]....
        /*0a48*/ 	.word	0x00009b40
        /*0a4c*/ 	.word	0x00000000
        /*0a50*/ 	.word	0x000000c8
        /*0a54*/ 	.short	0x010a
        /*0a56*/ 	.byte	0xff
	.zero		1


	//   ....[149]....
        /*0a58*/ 	.word	0x00009ba0
        /*0a5c*/ 	.word	0x00000000
        /*0a60*/ 	.word	0x000000b0
        /*0a64*/ 	.short	0x010a
        /*0a66*/ 	.byte	0xff
	.zero		1


	//   ....[150]....
        /*0a68*/ 	.word	0x00009c00
        /*0a6c*/ 	.word	0x00000000
        /*0a70*/ 	.word	0x000000b8
        /*0a74*/ 	.short	0x010a
        /*0a76*/ 	.byte	0xff
	.zero		1


	//   ....[151]....
        /*0a78*/ 	.word	0x00009c60
        /*0a7c*/ 	.word	0x00000000
        /*0a80*/ 	.word	0x000000c0
        /*0a84*/ 	.short	0x010a
        /*0a86*/ 	.byte	0xff
	.zero		1


	//   ....[152]....
        /*0a88*/ 	.word	0x00009cb0
        /*0a8c*/ 	.word	0x00000000
        /*0a90*/ 	.word	0x000000e0
        /*0a94*/ 	.short	0x010a
        /*0a96*/ 	.byte	0xff
	.zero		1


	//   ....[153]....
        /*0a98*/ 	.word	0x00009d10
        /*0a9c*/ 	.word	0x00000000
        /*0aa0*/ 	.word	0x00000090
        /*0aa4*/ 	.short	0x010a
        /*0aa6*/ 	.byte	0xff
	.zero		1


	//   ....[154]....
        /*0aa8*/ 	.word	0x00009d60
        /*0aac*/ 	.word	0x00000040
        /*0ab0*/ 	.word	0x00000100
        /*0ab4*/ 	.short	0x010a
        /*0ab6*/ 	.byte	0xff
	.zero		1


	//   ....[155]....
        /*0ab8*/ 	.word	0x00009db0
        /*0abc*/ 	.word	0x00000002
        /*0ac0*/ 	.word	0x00000090
        /*0ac4*/ 	.short	0x010a
        /*0ac6*/ 	.byte	0xff
	.zero		1


	//   ....[156]....
        /*0ac8*/ 	.word	0x00009e00
        /*0acc*/ 	.word	0x00000000
        /*0ad0*/ 	.word	0x00000090
        /*0ad4*/ 	.short	0x010a
        /*0ad6*/ 	.byte	0xff
	.zero		1


	//   ....[157]....
        /*0ad8*/ 	.word	0x00009e50
        /*0adc*/ 	.word	0x00000002
        /*0ae0*/ 	.word	0x00000090
        /*0ae4*/ 	.short	0x010a
        /*0ae6*/ 	.byte	0xff
	.zero		1


	//----- nvinfo : EIATTR_NUM_MBARRIERS
	.align		4
.L_47:
        /*0ae8*/ 	.byte	0x03, 0x38
        /*0aea*/ 	.short	0x002c


	//----- nvinfo : EIATTR_EXIT_INSTR_OFFSETS
	.align		4
        /*0aec*/ 	.byte	0x04, 0x1c
        /*0aee*/ 	.short	(.L_49 - .L_48)


	//   ....[0]....
.L_48:
        /*0af0*/ 	.word	0x000028a0


	//   ....[1]....
        /*0af4*/ 	.word	0x00002d90


	//   ....[2]....
        /*0af8*/ 	.word	0x00002df0


	//   ....[3]....
        /*0afc*/ 	.word	0x00003c60


	//   ....[4]....
        /*0b00*/ 	.word	0x00004c90


	//   ....[5]....
        /*0b04*/ 	.word	0x00004cd0


	//   ....[6]....
        /*0b08*/ 	.word	0x00008fe0


	//   ....[7]....
        /*0b0c*/ 	.word	0x00009060


	//   ....[8]....
        /*0b10*/ 	.word	0x00009090


	//   ....[9]....
        /*0b14*/ 	.word	0x00009100


	//----- nvinfo : EIATTR_MAX_THREADS
	.align		4
.L_49:
        /*0b18*/ 	.byte	0x04, 0x05
        /*0b1a*/ 	.short	(.L_51 - .L_50)
.L_50:
        /*0b1c*/ 	.word	0x00000100
        /*0b20*/ 	.word	0x00000001
        /*0b24*/ 	.word	0x00000001


	//----- nvinfo : EIATTR_CRS_STACK_SIZE
	.align		4
.L_51:
        /*0b28*/ 	.byte	0x04, 0x1e
        /*0b2a*/ 	.short	(.L_53 - .L_52)
.L_52:
        /*0b2c*/ 	.word	0x00000000


	//----- nvinfo : EIATTR_CBANK_PARAM_SIZE
	.align		4
.L_53:
        /*0b30*/ 	.byte	0x03, 0x19
        /*0b32*/ 	.short	0x0800


	//----- nvinfo : EIATTR_PARAM_CBANK
	.align		4
        /*0b34*/ 	.byte	0x04, 0x0a
        /*0b36*/ 	.short	(.L_55 - .L_54)
	.align		4
.L_54:
        /*0b38*/ 	.word	index@(.nv.constant0._ZN7cutlass13device_kernelINS_4gemm6kernel13GemmUniversalIN4cute5tupleIJiiiiEEENS1_10collective13CollectiveMmaINS1_35MainloopSm100TmaUmmaWarpSpecializedILi9ELi2ELi4ENS5_IJNS4_1CILi1EEESB_SB_EEEEENS5_IJNSA_ILi64EEENSA_ILi256EEENSA_ILi32EEEEEENS_10bfloat16_tENS5_IJSB_llEEESI_NS5_IJlSB_lEEENS4_8TiledMMAINS4_8MMA_AtomIJNS4_20SM100_MMA_F16BF16_SSISI_SI_fLi64ELi256ELNS4_4UMMA5MajorE1ELSP_0ELNSO_7ScaleInE0ELSQ_0EEEEEENS4_6LayoutISC_NS5_IJNSA_ILi0EEESU_SU_EEEEENS5_IJNS4_10UnderscoreESX_SX_EEEEENS4_13SM90_TMA_LOADENS4_14ComposedLayoutINS4_7SwizzleILi3ELi4ELi3EEENS4_18smem_ptr_flag_bitsILi16EEENST_INS5_IJSE_NSA_ILi8EEEEEENS5_IJSB_SE_EEEEEEEvNS4_8identityES10_NS11_INS12_ILi2ELi4ELi3EEES15_NST_INS5_IJS16_SG_EEENS5_IJSG_SB_EEEEEEEvS1B_EENS_8epilogue10collective18CollectiveEpilogueINS1I_23Sm100TmaWarpSpecializedILi4ELi2ELi32ELb1ELb0EEEJSH_NS5_IJNST_ISE_SB_EES1N_EEESI_SK_SI_SK_NS1I_6fusion15FusionCallbacksIS1M_NS1P_17LinearCombinationISI_fSI_fLNS_15FloatRoundStyleE2EEESH_S1O_JEEENS4_5SM1004TMEM4LOAD26SM100_TMEM_LOAD_16dp256b8xES10_NS11_IS13_S15_NST_INS5_IJS16_SE_EEENS5_IJSE_SB_EEEEEEENS4_17SM75_U32x4_LDSM_NENS4_14SM90_TMA_STOREES22_NS4_17SM90_U32x4_STSM_NENS4_39AutoVectorizingCopyWithAssumedAlignmentILi128EEEEEEvvEEEEvNT_6ParamsE)
        /*0b3c*/ 	.short	0x0380
        /*0b3e*/ 	.short	0x0800


	//----- nvinfo : EIATTR_SW_WAR
	.align		4
.L_55:
        /*0b40*/ 	.byte	0x04, 0x36
        /*0b42*/ 	.short	(.L_57 - .L_56)
.L_56:
        /*0b44*/ 	.word	0x00000008
.L_57:


//--------------------- .nv.callgraph             --------------------------
	.section	.nv.callgraph,"",@"SHT_CUDA_CALLGRAPH"
	.align	4
	.sectionentsize	8
	.align		4
        /*0000*/ 	.word	0x00000000
	.align		4
        /*0004*/ 	.word	0xffffffff
	.align		4
        /*0008*/ 	.word	index@(_ZN7cutlass13device_kernelINS_4gemm6kernel13GemmUniversalIN4cute5tupleIJiiiiEEENS1_10collective13CollectiveMmaINS1_35MainloopSm100TmaUmmaWarpSpecializedILi9ELi2ELi4ENS5_IJNS4_1CILi1EEESB_SB_EEEEENS5_IJNSA_ILi64EEENSA_ILi256EEENSA_ILi32EEEEEENS_10bfloat16_tENS5_IJSB_llEEESI_NS5_IJlSB_lEEENS4_8TiledMMAINS4_8MMA_AtomIJNS4_20SM100_MMA_F16BF16_SSISI_SI_fLi64ELi256ELNS4_4UMMA5MajorE1ELSP_0ELNSO_7ScaleInE0ELSQ_0EEEEEENS4_6LayoutISC_NS5_IJNSA_ILi0EEESU_SU_EEEEENS5_IJNS4_10UnderscoreESX_SX_EEEEENS4_13SM90_TMA_LOADENS4_14ComposedLayoutINS4_7SwizzleILi3ELi4ELi3EEENS4_18smem_ptr_flag_bitsILi16EEENST_INS5_IJSE_NSA_ILi8EEEEEENS5_IJSB_SE_EEEEEEEvNS4_8identityES10_NS11_INS12_ILi2ELi4ELi3EEES15_NST_INS5_IJS16_SG_EEENS5_IJSG_SB_EEEEEEEvS1B_EENS_8epilogue10collective18CollectiveEpilogueINS1I_23Sm100TmaWarpSpecializedILi4ELi2ELi32ELb1ELb0EEEJSH_NS5_IJNST_ISE_SB_EES1N_EEESI_SK_SI_SK_NS1I_6fusion15FusionCallbacksIS1M_NS1P_17LinearCombinationISI_fSI_fLNS_15FloatRoundStyleE2EEESH_S1O_JEEENS4_5SM1004TMEM4LOAD26SM100_TMEM_LOAD_16dp256b8xES10_NS11_IS13_S15_NST_INS5_IJS16_SE_EEENS5_IJSE_SB_EEEEEEENS4_17SM75_U32x4_LDSM_NENS4_14SM90_TMA_STOREES22_NS4_17SM90_U32x4_STSM_NENS4_39AutoVectorizingCopyWithAssumedAlignmentILi128EEEEEEvvEEEEvNT_6ParamsE)
	.align		4
        /*000c*/ 	.word	index@(__assertfail)
	.align		4
        /*0010*/ 	.word	0x00000000
	.align		4
        /*0014*/ 	.word	0xfffffffe
	.align		4
        /*0018*/ 	.word	0x00000000
	.align		4
        /*001c*/ 	.word	0xfffffffd
	.align		4
        /*0020*/ 	.word	0x00000000
	.align		4
        /*0024*/ 	.word	0xfffffffc


//--------------------- .nv.constant4             --------------------------
	.section	.nv.constant4,"a",@progbits
	.align	8
	.align		8
.nv.constant4:
        /*0000*/ 	.dword	__assertfail
	.align		8
        /*0008*/ 	.dword	__unnamed_1
	.align		8
        /*0010*/ 	.dword	__unnamed_2
	.align		8
        /*0018*/ 	.dword	_ZN40_INTERNAL_8d177340_4_k_cu_9e9559c3_316784cuda3std3__45__cpo5beginE
	.align		8
        /*0020*/ 	.dword	_ZN40_INTERNAL_8d177340_4_k_cu_9e9559c3_316784cuda3std3__45__cpo3endE
	.align		8
        /*0028*/ 	.dword	_ZN40_INTERNAL_8d177340_4_k_cu_9e9559c3_316784cuda3std3__45__cpo6cbeginE
	.align		8
        /*0030*/ 	.dword	_ZN40_INTERNAL_8d177340_4_k_cu_9e9559c3_316784cuda3std3__45__cpo4cendE
	.align		8
        /*0038*/ 	.dword	_ZN40_INTERNAL_8d177340_4_k_cu_9e9559c3_316784cuda3std3__442_GLOBAL__N__8d177340_4_k_cu_9e9559c3_316786ignoreE
	.align		8
        /*0040*/ 	.dword	_ZN40_INTERNAL_8d177340_4_k_cu_9e9559c3_316784cuda3std3__419piecewise_constructE
	.align		8
        /*0048*/ 	.dword	_ZN40_INTERNAL_8d177340_4_k_cu_9e9559c3_316784cuda3std3__48in_placeE
	.align		8
        /*0050*/ 	.dword	_ZN40_INTERNAL_8d177340_4_k_cu_9e9559c3_316784cuda3std6ranges3__45__cpo4swapE
	.align		8
        /*0058*/ 	.dword	_ZN40_INTERNAL_8d177340_4_k_cu_9e9559c3_316784cuda3std6ranges3__45__cpo9iter_moveE
	.align		8
        /*0060*/ 	.dword	_ZN40_INTERNAL_8d177340_4_k_cu_9e9559c3_316784cute7productE
	.align		8
        /*0068*/ 	.dword	_ZN40_INTERNAL_8d177340_4_k_cu_9e9559c3_316784cute1_E
	.align		8
        /*0070*/ 	.dword	$str$25
	.align		8
        /*0078*/ 	.dword	$str$26
	.align		8
        /*0080*/ 	.dword	$str$27
	.align		8
        /*0088*/ 	.dword	$str$28


//--------------------- .text._ZN7cutlass13device_kernelINS_4gemm6kernel13GemmUniversalIN4cute5tupleIJiiiiEEENS1_10collective13CollectiveMmaINS1_35MainloopSm100TmaUmmaWarpSpecializedILi9ELi2ELi4ENS5_IJNS4_1CILi1EEESB_SB_EEEEENS5_IJNSA_ILi64EEENSA_ILi256EEENSA_ILi32EEEEEENS_10bfloat16_tENS5_IJSB_llEEESI_NS5_IJlSB_lEEENS4_8TiledMMAINS4_8MMA_AtomIJNS4_20SM100_MMA_F16BF16_SSISI_SI_fLi64ELi256ELNS4_4UMMA5MajorE1ELSP_0ELNSO_7ScaleInE0ELSQ_0EEEEEENS4_6LayoutISC_NS5_IJNSA_ILi0EEESU_SU_EEEEENS5_IJNS4_10UnderscoreESX_SX_EEEEENS4_13SM90_TMA_LOADENS4_14ComposedLayoutINS4_7SwizzleILi3ELi4ELi3EEENS4_18smem_ptr_flag_bitsILi16EEENST_INS5_IJSE_NSA_ILi8EEEEEENS5_IJSB_SE_EEEEEEEvNS4_8identityES10_NS11_INS12_ILi2ELi4ELi3EEES15_NST_INS5_IJS16_SG_EEENS5_IJSG_SB_EEEEEEEvS1B_EENS_8epilogue10collective18CollectiveEpilogueINS1I_23Sm100TmaWarpSpecializedILi4ELi2ELi32ELb1ELb0EEEJSH_NS5_IJNST_ISE_SB_EES1N_EEESI_SK_SI_SK_NS1I_6fusion15FusionCallbacksIS1M_NS1P_17LinearCombinationISI_fSI_fLNS_15FloatRoundStyleE2EEESH_S1O_JEEENS4_5SM1004TMEM4LOAD26SM100_TMEM_LOAD_16dp256b8xES10_NS11_IS13_S15_NST_INS5_IJS16_SE_EEENS5_IJSE_SB_EEEEEEENS4_17SM75_U32x4_LDSM_NENS4_14SM90_TMA_STOREES22_NS4_17SM90_U32x4_STSM_NENS4_39AutoVectorizingCopyWithAssumedAlignmentILi128EEEEEEvvEEEEvNT_6ParamsE --------------------------
	.section	.text._ZN7cutlass13device_kernelINS_4gemm6kernel13GemmUniversalIN4cute5tupleIJiiiiEEENS1_10collective13CollectiveMmaINS1_35MainloopSm100TmaUmmaWarpSpecializedILi9ELi2ELi4ENS5_IJNS4_1CILi1EEESB_SB_EEEEENS5_IJNSA_ILi64EEENSA_ILi256EEENSA_ILi32EEEEEENS_10bfloat16_tENS5_IJSB_llEEESI_NS5_IJlSB_lEEENS4_8TiledMMAINS4_8MMA_AtomIJNS4_20SM100_MMA_F16BF16_SSISI_SI_fLi64ELi256ELNS4_4UMMA5MajorE1ELSP_0ELNSO_7ScaleInE0ELSQ_0EEEEEENS4_6LayoutISC_NS5_IJNSA_ILi0EEESU_SU_EEEEENS5_IJNS4_10UnderscoreESX_SX_EEEEENS4_13SM90_TMA_LOADENS4_14ComposedLayoutINS4_7SwizzleILi3ELi4ELi3EEENS4_18smem_ptr_flag_bitsILi16EEENST_INS5_IJSE_NSA_ILi8EEEEEENS5_IJSB_SE_EEEEEEEvNS4_8identityES10_NS11_INS12_ILi2ELi4ELi3EEES15_NST_INS5_IJS16_SG_EEENS5_IJSG_SB_EEEEEEEvS1B_EENS_8epilogue10collective18CollectiveEpilogueINS1I_23Sm100TmaWarpSpecializedILi4ELi2ELi32ELb1ELb0EEEJSH_NS5_IJNST_ISE_SB_EES1N_EEESI_SK_SI_SK_NS1I_6fusion15FusionCallbacksIS1M_NS1P_17LinearCombinationISI_fSI_fLNS_15FloatRoundStyleE2EEESH_S1O_JEEENS4_5SM1004TMEM4LOAD26SM100_TMEM_LOAD_16dp256b8xES10_NS11_IS13_S15_NST_INS5_IJS16_SE_EEENS5_IJSE_SB_EEEEEEENS4_17SM75_U32x4_LDSM_NENS4_14SM90_TMA_STOREES22_NS4_17SM90_U32x4_STSM_NENS4_39AutoVectorizingCopyWithAssumedAlignmentILi128EEEEEEvvEEEEvNT_6ParamsE,"ax",@progbits
	.align	128
.text._ZN7cutlass13device_kernelINS_4gemm6kernel13GemmUniversalIN4cute5tupleIJiiiiEEENS1_10collective13CollectiveMmaINS1_35MainloopSm100TmaUmmaWarpSpecializedILi9ELi2ELi4ENS5_IJNS4_1CILi1EEESB_SB_EEEEENS5_IJNSA_ILi64EEENSA_ILi256EEENSA_ILi32EEEEEENS_10bfloat16_tENS5_IJSB_llEEESI_NS5_IJlSB_lEEENS4_8TiledMMAINS4_8MMA_AtomIJNS4_20SM100_MMA_F16BF16_SSISI_SI_fLi64ELi256ELNS4_4UMMA5MajorE1ELSP_0ELNSO_7ScaleInE0ELSQ_0EEEEEENS4_6LayoutISC_NS5_IJNSA_ILi0EEESU_SU_EEEEENS5_IJNS4_10UnderscoreESX_SX_EEEEENS4_13SM90_TMA_LOADENS4_14ComposedLayoutINS4_7SwizzleILi3ELi4ELi3EEENS4_18smem_ptr_flag_bitsILi16EEENST_INS5_IJSE_NSA_ILi8EEEEEENS5_IJSB_SE_EEEEEEEvNS4_8identityES10_NS11_INS12_ILi2ELi4ELi3EEES15_NST_INS5_IJS16_SG_EEENS5_IJSG_SB_EEEEEEEvS1B_EENS_8epilogue10collective18CollectiveEpilogueINS1I_23Sm100TmaWarpSpecializedILi4ELi2ELi32ELb1ELb0EEEJSH_NS5_IJNST_ISE_SB_EES1N_EEESI_SK_SI_SK_NS1I_6fusion15FusionCallbacksIS1M_NS1P_17LinearCombinationISI_fSI_fLNS_15FloatRoundStyleE2EEESH_S1O_JEEENS4_5SM1004TMEM4LOAD26SM100_TMEM_LOAD_16dp256b8xES10_NS11_IS13_S15_NST_INS5_IJS16_SE_EEENS5_IJSE_SB_EEEEEEENS4_17SM75_U32x4_LDSM_NENS4_14SM90_TMA_STOREES22_NS4_17SM90_U32x4_STSM_NENS4_39AutoVectorizingCopyWithAssumedAlignmentILi128EEEEEEvvEEEEvNT_6ParamsE:
        .type           _ZN7cutlass13device_kernelINS_4gemm6kernel13GemmUniversalIN4cute5tupleIJiiiiEEENS1_10collective13CollectiveMmaINS1_35MainloopSm100TmaUmmaWarpSpecializedILi9ELi2ELi4ENS5_IJNS4_1CILi1EEESB_SB_EEEEENS5_IJNSA_ILi64EEENSA_ILi256EEENSA_ILi32EEEEEENS_10bfloat16_tENS5_IJSB_llEEESI_NS5_IJlSB_lEEENS4_8TiledMMAINS4_8MMA_AtomIJNS4_20SM100_MMA_F16BF16_SSISI_SI_fLi64ELi256ELNS4_4UMMA5MajorE1ELSP_0ELNSO_7ScaleInE0ELSQ_0EEEEEENS4_6LayoutISC_NS5_IJNSA_ILi0EEESU_SU_EEEEENS5_IJNS4_10UnderscoreESX_SX_EEEEENS4_13SM90_TMA_LOADENS4_14ComposedLayoutINS4_7SwizzleILi3ELi4ELi3EEENS4_18smem_ptr_flag_bitsILi16EEENST_INS5_IJSE_NSA_ILi8EEEEEENS5_IJSB_SE_EEEEEEEvNS4_8identityES10_NS11_INS12_ILi2ELi4ELi3EEES15_NST_INS5_IJS16_SG_EEENS5_IJSG_SB_EEEEEEEvS1B_EENS_8epilogue10collective18CollectiveEpilogueINS1I_23Sm100TmaWarpSpecializedILi4ELi2ELi32ELb1ELb0EEEJSH_NS5_IJNST_ISE_SB_EES1N_EEESI_SK_SI_SK_NS1I_6fusion15FusionCallbacksIS1M_NS1P_17LinearCombinationISI_fSI_fLNS_15FloatRoundStyleE2EEESH_S1O_JEEENS4_5SM1004TMEM4LOAD26SM100_TMEM_LOAD_16dp256b8xES10_NS11_IS13_S15_NST_INS5_IJS16_SE_EEENS5_IJSE_SB_EEEEEEENS4_17SM75_U32x4_LDSM_NENS4_14SM90_TMA_STOREES22_NS4_17SM90_U32x4_STSM_NENS4_39AutoVectorizingCopyWithAssumedAlignmentILi128EEEEEEvvEEEEvNT_6ParamsE,@function
        .size           _ZN7cutlass13device_kernelINS_4gemm6kernel13GemmUniversalIN4cute5tupleIJiiiiEEENS1_10collective13CollectiveMmaINS1_35MainloopSm100TmaUmmaWarpSpecializedILi9ELi2ELi4ENS5_IJNS4_1CILi1EEESB_SB_EEEEENS5_IJNSA_ILi64EEENSA_ILi256EEENSA_ILi32EEEEEENS_10bfloat16_tENS5_IJSB_llEEESI_NS5_IJlSB_lEEENS4_8TiledMMAINS4_8MMA_AtomIJNS4_20SM100_MMA_F16BF16_SSISI_SI_fLi64ELi256ELNS4_4UMMA5MajorE1ELSP_0ELNSO_7ScaleInE0ELSQ_0EEEEEENS4_6LayoutISC_NS5_IJNSA_ILi0EEESU_SU_EEEEENS5_IJNS4_10UnderscoreESX_SX_EEEEENS4_13SM90_TMA_LOADENS4_14ComposedLayoutINS4_7SwizzleILi3ELi4ELi3EEENS4_18smem_ptr_flag_bitsILi16EEENST_INS5_IJSE_NSA_ILi8EEEEEENS5_IJSB_SE_EEEEEEEvNS4_8identityES10_NS11_INS12_ILi2ELi4ELi3EEES15_NST_INS5_IJS16_SG_EEENS5_IJSG_SB_EEEEEEEvS1B_EENS_8epilogue10collective18CollectiveEpilogueINS1I_23Sm100TmaWarpSpecializedILi4ELi2ELi32ELb1ELb0EEEJSH_NS5_IJNST_ISE_SB_EES1N_EEESI_SK_SI_SK_NS1I_6fusion15FusionCallbacksIS1M_NS1P_17LinearCombinationISI_fSI_fLNS_15FloatRoundStyleE2EEESH_S1O_JEEENS4_5SM1004TMEM4LOAD26SM100_TMEM_LOAD_16dp256b8xES10_NS11_IS13_S15_NST_INS5_IJS16_SE_EEENS5_IJSE_SB_EEEEEEENS4_17SM75_U32x4_LDSM_NENS4_14SM90_TMA_STOREES22_NS4_17SM90_U32x4_STSM_NENS4_39AutoVectorizingCopyWithAssumedAlignmentILi128EEEEEEvvEEEEvNT_6ParamsE,(.L_x_192 - _ZN7cutlass13device_kernelINS_4gemm6kernel13GemmUniversalIN4cute5tupleIJiiiiEEENS1_10collective13CollectiveMmaINS1_35MainloopSm100TmaUmmaWarpSpecializedILi9ELi2ELi4ENS5_IJNS4_1CILi1EEESB_SB_EEEEENS5_IJNSA_ILi64EEENSA_ILi256EEENSA_ILi32EEEEEENS_10bfloat16_tENS5_IJSB_llEEESI_NS5_IJlSB_lEEENS4_8TiledMMAINS4_8MMA_AtomIJNS4_20SM100_MMA_F16BF16_SSISI_SI_fLi64ELi256ELNS4_4UMMA5MajorE1ELSP_0ELNSO_7ScaleInE0ELSQ_0EEEEEENS4_6LayoutISC_NS5_IJNSA_ILi0EEESU_SU_EEEEENS5_IJNS4_10UnderscoreESX_SX_EEEEENS4_13SM90_TMA_LOADENS4_14ComposedLayoutINS4_7SwizzleILi3ELi4ELi3EEENS4_18smem_ptr_flag_bitsILi16EEENST_INS5_IJSE_NSA_ILi8EEEEEENS5_IJSB_SE_EEEEEEEvNS4_8identityES10_NS11_INS12_ILi2ELi4ELi3EEES15_NST_INS5_IJS16_SG_EEENS5_IJSG_SB_EEEEEEEvS1B_EENS_8epilogue10collective18CollectiveEpilogueINS1I_23Sm100TmaWarpSpecializedILi4ELi2ELi32ELb1ELb0EEEJSH_NS5_IJNST_ISE_SB_EES1N_EEESI_SK_SI_SK_NS1I_6fusion15FusionCallbacksIS1M_NS1P_17LinearCombinationISI_fSI_fLNS_15FloatRoundStyleE2EEESH_S1O_JEEENS4_5SM1004TMEM4LOAD26SM100_TMEM_LOAD_16dp256b8xES10_NS11_IS13_S15_NST_INS5_IJS16_SE_EEENS5_IJSE_SB_EEEEEEENS4_17SM75_U32x4_LDSM_NENS4_14SM90_TMA_STOREES22_NS4_17SM90_U32x4_STSM_NENS4_39AutoVectorizingCopyWithAssumedAlignmentILi128EEEEEEvvEEEEvNT_6ParamsE)
        .other          _ZN7cutlass13device_kernelINS_4gemm6kernel13GemmUniversalIN4cute5tupleIJiiiiEEENS1_10collective13CollectiveMmaINS1_35MainloopSm100TmaUmmaWarpSpecializedILi9ELi2ELi4ENS5_IJNS4_1CILi1EEESB_SB_EEEEENS5_IJNSA_ILi64EEENSA_ILi256EEENSA_ILi32EEEEEENS_10bfloat16_tENS5_IJSB_llEEESI_NS5_IJlSB_lEEENS4_8TiledMMAINS4_8MMA_AtomIJNS4_20SM100_MMA_F16BF16_SSISI_SI_fLi64ELi256ELNS4_4UMMA5MajorE1ELSP_0ELNSO_7ScaleInE0ELSQ_0EEEEEENS4_6LayoutISC_NS5_IJNSA_ILi0EEESU_SU_EEEEENS5_IJNS4_10UnderscoreESX_SX_EEEEENS4_13SM90_TMA_LOADENS4_14ComposedLayoutINS4_7SwizzleILi3ELi4ELi3EEENS4_18smem_ptr_flag_bitsILi16EEENST_INS5_IJSE_NSA_ILi8EEEEEENS5_IJSB_SE_EEEEEEEvNS4_8identityES10_NS11_INS12_ILi2ELi4ELi3EEES15_NST_INS5_IJS16_SG_EEENS5_IJSG_SB_EEEEEEEvS1B_EENS_8epilogue10collective18CollectiveEpilogueINS1I_23Sm100TmaWarpSpecializedILi4ELi2ELi32ELb1ELb0EEEJSH_NS5_IJNST_ISE_SB_EES1N_EEESI_SK_SI_SK_NS1I_6fusion15FusionCallbacksIS1M_NS1P_17LinearCombinationISI_fSI_fLNS_15FloatRoundStyleE2EEESH_S1O_JEEENS4_5SM1004TMEM4LOAD26SM100_TMEM_LOAD_16dp256b8xES10_NS11_IS13_S15_NST_INS5_IJS16_SE_EEENS5_IJSE_SB_EEEEEEENS4_17SM75_U32x4_LDSM_NENS4_14SM90_TMA_STOREES22_NS4_17SM90_U32x4_STSM_NENS4_39AutoVectorizingCopyWithAssumedAlignmentILi128EEEEEEvvEEEEvNT_6ParamsE,@"STO_CUDA_ENTRY STV_DEFAULT"
_ZN7cutlass13device_kernelINS_4gemm6kernel13GemmUniversalIN4cute5tupleIJiiiiEEENS1_10collective13CollectiveMmaINS1_35MainloopSm100TmaUmmaWarpSpecializedILi9ELi2ELi4ENS5_IJNS4_1CILi1EEESB_SB_EEEEENS5_IJNSA_ILi64EEENSA_ILi256EEENSA_ILi32EEEEEENS_10bfloat16_tENS5_IJSB_llEEESI_NS5_IJlSB_lEEENS4_8TiledMMAINS4_8MMA_AtomIJNS4_20SM100_MMA_F16BF16_SSISI_SI_fLi64ELi256ELNS4_4UMMA5MajorE1ELSP_0ELNSO_7ScaleInE0ELSQ_0EEEEEENS4_6LayoutISC_NS5_IJNSA_ILi0EEESU_SU_EEEEENS5_IJNS4_10UnderscoreESX_SX_EEEEENS4_13SM90_TMA_LOADENS4_14ComposedLayoutINS4_7SwizzleILi3ELi4ELi3EEENS4_18smem_ptr_flag_bitsILi16EEENST_INS5_IJSE_NSA_ILi8EEEEEENS5_IJSB_SE_EEEEEEEvNS4_8identityES10_NS11_INS12_ILi2ELi4ELi3EEES15_NST_INS5_IJS16_SG_EEENS5_IJSG_SB_EEEEEEEvS1B_EENS_8epilogue10collective18CollectiveEpilogueINS1I_23Sm100TmaWarpSpecializedILi4ELi2ELi32ELb1ELb0EEEJSH_NS5_IJNST_ISE_SB_EES1N_EEESI_SK_SI_SK_NS1I_6fusion15FusionCallbacksIS1M_NS1P_17LinearCombinationISI_fSI_fLNS_15FloatRoundStyleE2EEESH_S1O_JEEENS4_5SM1004TMEM4LOAD26SM100_TMEM_LOAD_16dp256b8xES10_NS11_IS13_S15_NST_INS5_IJS16_SE_EEENS5_IJSE_SB_EEEEEEENS4_17SM75_U32x4_LDSM_NENS4_14SM90_TMA_STOREES22_NS4_17SM90_U32x4_STSM_NENS4_39AutoVectorizingCopyWithAssumedAlignmentILi128EEEEEEvvEEEEvNT_6ParamsE:
[----:B------:R-:W1:Y:S01]  /*0000*/  LDC R1, c[0x0][0x37c] ;  /* 0x0000df00ff017b82 */ /* 0x000e620000000800 */
[----:B------:R-:W2:Y:S01]  /*0010*/  S2R R101, SR_TID.X ;  /* 0x0000000000657919 */ /* 0x000ea20000002100 */
[----:B------:R-:W3:Y:S01]  /*0020*/  LDCU.64 UR4, c[0x0][0x890] ;  /* 0x00011200ff0477ac */ /* 0x000ee20008000a00 */
[----:B------:R-:W-:Y:S02]  /*0030*/  PRMT R88, RZ, 0x7610, R88 ;  /* 0x00007610ff587816 */ /* 0x000fe40000000058 */
[----:B------:R-:W-:Y:S01]  /*0040*/  ELECT P5, URZ, PT ;  /* 0x0000000000ff782f */ /* 0x000fe200038a0000 */
[----:B------:R-:W4:Y:S01]  /*0050*/  LDCU.64 UR46, c[0x0][0x358] ;  /* 0x00006b00ff2e77ac */ /* 0x000f220008000a00 */
[----:B---3--:R-:W-:-:S04]  /*0060*/  UISETP.NE.U32.AND UP0, UPT, UR4, URZ, UPT ;  /* 0x000000ff0400728c */ /* 0x008fc8000bf05070 */
[----:B------:R-:W-:Y:S01]  /*0070*/  UISETP.NE.AND.EX UP0, UPT, UR5, URZ, UPT, UP0 ;  /* 0x000000ff0500728c */ /* 0x000fe2000bf05300 */
[----:B--2---:R-:W-:-:S05]  /*0080*/  SHF.R.U32.HI R93, RZ, 0x5, R101 ;  /* 0x00000005ff5d7819 */ /* 0x004fca0000011665 */
[----:B------:R-:W2:Y:S02]  /*0090*/  SHFL.IDX PT, R0, R93, RZ, 0x1f ;  /* 0x00001fff5d007589 */ /* 0x000ea400000e0000 */
[----:B--2---:R-:W-:Y:S01]  /*00a0*/  R2UR UR8, R0 ;  /* 0x00000000000872ca */ /* 0x004fe200000e0000 */
[----:B-1--4-:R-:W-:-:S14]  /*00b0*/  BRA.U UP0, `(.L_x_0) ;  /* 0x00000001002c7547 */ /* 0x012fdc000b800000 */
[----:B------:R-:W1:Y:S02]  /*00c0*/  LDCU.64 UR6, c[0x0][0x888] ;  /* 0x00011100ff0677ac */ /* 0x000e640008000a00 */
[----:B-1----:R-:W-:-:S04]  /*00d0*/  UISETP.NE.U32.AND UP0, UPT, UR6, URZ, UPT ;  /* 0x000000ff0600728c */ /* 0x002fc8000bf05070 */
[----:B------:R-:W-:-:S09]  /*00e0*/  UISETP.NE.AND.EX UP0, UPT, UR7, URZ, UPT, UP0 ;  /* 0x000000ff0700728c */ /* 0x000fd2000bf05300 */
[----:B------:R-:W-:Y:S05]  /*00f0*/  BRA.U !UP0, `(.L_x_1) ;  /* 0x0000000108107547 */ /* 0x000fea000b800000 */
[----:B------:R-:W1:Y:S02]  /*0100*/  LDC.64 R2, c[0x0][0x888] ;  /* 0x00022200ff027b82 */ /* 0x000e640000000a00 */
[----:B-1----:R1:W5:Y:S01]  /*0110*/  LDG.E R49, desc[UR46][R2.64] ;  /* 0x0000002e02317981 */ /* 0x002362000c1e1900 */
[----:B------:R-:W-:Y:S01]  /*0120*/  HFMA2 R88, -RZ, RZ, 0, 5.9604644775390625e-08 ;  /* 0x00000001ff587431 */ /* 0x000fe200000001ff */
[----:B------:R-:W-:Y:S05]  /*0130*/  BRA `(.L_x_0) ;  /* 0x00000000000c7947 */ /* 0x000fea0003800000 */
.L_x_1:
[----:B------:R-:W1:Y:S01]  /*0140*/  LDCU UR6, c[0x0][0x880] ;  /* 0x00011000ff0677ac */ /* 0x000e620008000800 */
[----:B------:R-:W-:Y:S01]  /*0150*/  HFMA2 R88, -RZ, RZ, 0, 5.9604644775390625e-08 ;  /* 0x00000001ff587431 */ /* 0x000fe200000001ff */
[----:B-1----:R-:W-:-:S07]  /*0160*/  MOV R49, UR6 ;  /* 0x0000000600317c02 */ /* 0x002fce0008000f00 */
.L_x_0:
[----:B------:R-:W2:Y:S02]  /*0170*/  LDCU.64 UR6, c[0x0][0x8b0] ;  /* 0x00011600ff0677ac */ /* 0x000ea40008000a00 */
[----:B--2---:R-:W-:-:S04]  /*0180*/  UISETP.NE.U32.AND UP0, UPT, UR6, URZ, UPT ;  /* 0x000000ff0600728c */ /* 0x004fc8000bf05070 */
[----:B------:R-:W-:-:S09]  /*0190*/  UISETP.NE.AND.EX UP0, UPT, UR7, URZ, UPT, UP0 ;  /* 0x000000ff0700728c */ /* 0x000fd2000bf05300 */
[----:B------:R-:W-:Y:S05]  /*01a0*/  BRA.U UP0, `(.L_x_2) ;  /* 0x0000000100247547 */ /* 0x000fea000b800000 */
[----:B------:R-:W2:Y:S02]  /*01b0*/  LDCU.64 UR6, c[0x0][0x8a8] ;  /* 0x00011500ff0677ac */ /* 0x000ea40008000a00 */
[----:B--2---:R-:W-:-:S04]  /*01c0*/  UISETP.NE.U32.AND UP0, UPT, UR6, URZ, UPT ;  /* 0x000000ff0600728c */ /* 0x004fc8000bf05070 */
[----:B------:R-:W-:-:S09]  /*01d0*/  UISETP.NE.AND.EX UP0, UPT, UR7, URZ, UPT, UP0 ;  /* 0x000000ff0700728c */ /* 0x000fd2000bf05300 */
[----:B------:R-:W-:Y:S05]  /*01e0*/  BRA.U !UP0, `(.L_x_3) ;  /* 0x00000001080c7547 */ /* 0x000fea000b800000 */
[----:B-1----:R-:W1:Y:S02]  /*01f0*/  LDC.64 R2, c[0x0][0x8a8] ;  /* 0x00022a00ff027b82 */ /* 0x002e640000000a00 */
[----:B-1----:R2:W5:Y:S01]  /*0200*/  LDG.E R47, desc[UR46][R2.64] ;  /* 0x0000002e022f7981 */ /* 0x002562000c1e1900 */
[----:B------:R-:W-:Y:S05]  /*0210*/  BRA `(.L_x_2) ;  /* 0x0000000000087947 */ /* 0x000fea0003800000 */
.L_x_3:
[----:B------:R-:W2:Y:S02]  /*0220*/  LDCU UR6, c[0x0][0x8a0] ;  /* 0x00011400ff0677ac */ /* 0x000ea40008000800 */
[----:B--2---:R-:W-:Y:S02]  /*0230*/  MOV R47, UR6 ;  /* 0x00000006002f7c02 */ /* 0x004fe40008000f00 */
.L_x_2:
[----:B------:R-:W-:Y:S01]  /*0240*/  IMAD.U32 R0, RZ, RZ, UR8 ;  /* 0x00000008ff007e24 */ /* 0x000fe2000f8e00ff */
[----:B------:R-:W-:Y:S04]  /*0250*/  BSSY.RECONVERGENT B0, `(.L_x_4) ;  /* 0x000000c000007945 */ /* 0x000fe80003800200 */
[C---:B------:R-:W-:Y:S02]  /*0260*/  ISETP.NE.OR P1, PT, R0.reuse, 0x1, !P5 ;  /* 0x000000010000780c */ /* 0x040fe40006f25670 */
[----:B------:R-:W-:-:S11]  /*0270*/  ISETP.NE.OR P0, PT, R0, 0x3, !P5 ;  /* 0x000000030000780c */ /* 0x000fd60006f05670 */
[----:B------:R-:W-:Y:S05]  /*0280*/  @P1 BRA `(.L_x_5) ;  /* 0x0000000000201947 */ /* 0x000fea0003800000 */
[----:B------:R-:W3:Y:S02]  /*0290*/  LDCU.64 UR6, c[0x0][0x348] ;  /* 0x00006900ff0677ac */ /* 0x000ee40008000a00 */
[----:B---3--:R-:W-:Y:S02]  /*02a0*/  UIADD3 UR10, UP1, UPT, UR6, 0x80, URZ ;  /* 0x00000080060a7890 */ /* 0x008fe4000ff3e0ff */
[----:B------:R-:W-:Y:S02]  /*02b0*/  UIADD3 UR6, UP0, UPT, UR6, 0x180, URZ ;  /* 0x0000018006067890 */ /* 0x000fe4000ff1e0ff */
[----:B------:R-:W-:Y:S02]  /*02c0*/  UIADD3.X UR11, UPT, UPT, URZ, UR7, URZ, UP1, !UPT ;  /* 0x00000007ff0b7290 */ /* 0x000fe40008ffe4ff */
[----:B------:R-:W-:-:S07]  /*02d0*/  UIADD3.X UR7, UPT, UPT, URZ, UR7, URZ, UP0, !UPT ;  /* 0x00000007ff077290 */ /* 0x000fce00087fe4ff */
[----:B------:R3:W-:Y:S02]  /*02e0*/  UTMACCTL.PF [UR10] ;  /* 0x000000000a0079b9 */ /* 0x0007e40008040000 */
[----:B------:R3:W-:Y:S02]  /*02f0*/  UTMACCTL.PF [UR6] ;  /* 0x00000000060079b9 */ /* 0x0007e40008040000 */
[----:B---3--:R-:W-:Y:S01]  /*0300*/  NOP ;  /* 0x0000000000007918 */ /* 0x008fe20000000000 */
.L_x_5:
[----:B------:R-:W-:Y:S05]  /*0310*/  BSYNC.RECONVERGENT B0 ;  /* 0x0000000000007941 */ /* 0x000fea0003800200 */
.L_x_4:
[----:B------:R-:W-:Y:S04]  /*0320*/  BSSY.RECONVERGENT B0, `(.L_x_6) ;  /* 0x000000a000007945 */ /* 0x000fe80003800200 */
        /* <DEDUP_REMOVED lines=9> */
.L_x_7:
[----:B------:R-:W-:Y:S05]  /*03c0*/  BSYNC.RECONVERGENT B0 ;  /* 0x0000000000007941 */ /* 0x000fea0003800200 */
.L_x_6:
[----:B------:R-:W3:Y:S01]  /*03d0*/  LDCU.64 UR6, c[0x0][0x888] ;  /* 0x00011100ff0677ac */ /* 0x000ee20008000a00 */
[----:B------:R-:W-:Y:S02]  /*03e0*/  UISETP.EQ.U32.AND UP1, UPT, UR4, URZ, UPT ;  /* 0x000000ff0400728c */ /* 0x000fe4000bf22070 */
[----:B------:R-:W-:Y:S02]  /*03f0*/  UPLOP3.LUT UP2, UPT, UPT, UPT, UPT, 0x80, 0x8 ;  /* 0x000000000008789c */ /* 0x000fe40003f4f070 */
[----:B---3--:R-:W-:-:S04]  /*0400*/  UISETP.NE.U32.AND UP0, UPT, UR6, URZ, UPT ;  /* 0x000000ff0600728c */ /* 0x008fc8000bf05070 */
[----:B------:R-:W-:-:S04]  /*0410*/  UISETP.NE.AND.EX UP0, UPT, UR7, URZ, UPT, UP0 ;  /* 0x000000ff0700728c */ /* 0x000fc8000bf05300 */
[----:B------:R-:W-:-:S04]  /*0420*/  UISETP.EQ.OR.EX UP3, UPT, UR5, URZ, !UP0, UP1 ;  /* 0x000000ff0500728c */ /* 0x000fc8000c762710 */
[----:B------:R-:W-:-:S05]  /*0430*/  UP2UR UR50, UPR, URZ, 0x8 ;  /* 0x00000008ff327883 */ /* 0x000fca0008000000 */
[----:B------:R-:W-:Y:S07]  /*0440*/  BRA.U !UP3, `(.L_x_8) ;  /* 0x000000010b207547 */ /* 0x000fee000b800000 */
[----:B------:R-:W-:Y:S01]  /*0450*/  UISETP.NE.U32.AND UP2, UPT, UR4, URZ, UPT ;  /* 0x000000ff0400728c */ /* 0x000fe2000bf45070 */
[----:B-----5:R-:W-:Y:S01]  /*0460*/  FSETP.NEU.AND P0, PT, R49, RZ, PT ;  /* 0x000000ff3100720b */ /* 0x020fe20003f0d000 */
[----:B------:R-:W-:Y:S02]  /*0470*/  USEL UR4, URZ, 0xffffffff, UP0 ;  /* 0xffffffffff047887 */ /* 0x000fe40008000000 */
[----:B------:R-:W-:-:S10]  /*0480*/  UISETP.NE.AND.EX UP2, UPT, UR5, URZ, UPT, UP2 ;  /* 0x000000ff0500728c */ /* 0x000fd4000bf45320 */
[----:B------:R-:W-:Y:S01]  /*0490*/  VOTEU.ANY UP1, P0 ;  /* 0x0000000000ff7886 */ /* 0x000fe20000020100 */
[----:B------:R-:W-:-:S04]  /*04a0*/  @!UP2 USEL UR4, URZ, 0xffffffff, UP1 ;  /* 0xffffffffff04a887 */ /* 0x000fc80008800000 */
[----:B------:R-:W-:-:S04]  /*04b0*/  ULOP3.LUT UR4, UR4, 0x1, URZ, 0xc0, !UPT ;  /* 0x0000000104047892 */ /* 0x000fc8000f8ec0ff */
[----:B------:R-:W-:-:S11]  /*04c0*/  UISETP.NE.U32.AND UP2, UPT, UR4, 0x1, UPT ;  /* 0x000000010400788c */ /* 0x000fd6000bf45070 */
.L_x_8:
[----:B-12---:R-:W1:Y:S01]  /*04d0*/  SHFL.IDX PT, R2, R93, RZ, 0x1f ;  /* 0x00001fff5d027589 */ /* 0x006e6200000e0000 */
[----:B------:R-:W-:-:S04]  /*04e0*/  UISETP.NE.AND UP1, UPT, UR8, 0x2, UPT ;  /* 0x000000020800788c */ /* 0x000fc8000bf25270 */
[----:B------:R-:W-:Y:S01]  /*04f0*/  USEL UR6, URZ, 0x1, UP1 ;  /* 0x00000001ff067887 */ /* 0x000fe20008800000 */
[----:B-1----:R-:W-:-:S13]  /*0500*/  ISETP.NE.AND P0, PT, R2, RZ, PT ;  /* 0x000000ff0200720c */ /* 0x002fda0003f05270 */
[----:B------:R-:W-:Y:S05]  /*0510*/  @P0 BRA `(.L_x_9) ;  /* 0x00000000007c0947 */ /* 0x000fea0003800000 */
[----:B------:R-:W-:Y:S01]  /*0520*/  ELECT P0, URZ, PT ;  /* 0x0000000000ff782f */ /* 0x000fe20003800000 */
[----:B------:R-:W-:-:S12]  /*0530*/  BSSY.RECONVERGENT B0, `(.L_x_9) ;  /* 0x000001d000007945 */ /* 0x000fd80003800200 */
[----:B------:R-:W-:Y:S05]  /*0540*/  @!P0 BRA `(.L_x_10) ;  /* 0x00000000006c8947 */ /* 0x000fea0003800000 */
[----:B------:R-:W1:Y:S01]  /*0550*/  S2UR UR5, SR_CgaCtaId ;  /* 0x00000000000579c3 */ /* 0x000e620000008800 */
[----:B------:R-:W-:Y:S01]  /*0560*/  UMOV UR7, 0x400 ;  /* 0x0000040000077882 */ /* 0x000fe20000000000 */
[----:B------:R-:W-:Y:S02]  /*0570*/  UMOV UR4, 0x1 ;  /* 0x0000000100047882 */ /* 0x000fe40000000000 */
[----:B------:R-:W-:-:S04]  /*0580*/  UIADD3 UR10, UPT, UPT, -UR4, 0x100000, URZ ;  /* 0x00100000040a7890 */ /* 0x000fc8000fffe1ff */
[----:B------:R-:W-:Y:S02]  /*0590*/  USHF.L.U32 UR11, UR10, 0xb, URZ ;  /* 0x0000000b0a0b7899 */ /* 0x000fe400080006ff */
[----:B------:R-:W-:Y:S02]  /*05a0*/  USHF.L.U32 UR10, UR10, 0x1, URZ ;  /* 0x000000010a0a7899 */ /* 0x000fe400080006ff */
[----:B-1----:R-:W-:Y:S01]  /*05b0*/  ULEA UR5, UR5, UR7, 0x18 ;  /* 0x0000000705057291 */ /* 0x002fe2000f8ec0ff */
[----:B------:R-:W1:Y:S11]  /*05c0*/  FENCE.VIEW.ASYNC.S ;  /* 0x00000000000073c6 */ /* 0x000e760000000000 */
[----:B-1----:R1:W2:Y:S01]  /*05d0*/  SYNCS.EXCH.64 URZ, [UR5], UR10 ;  /* 0x0000000a05ff75b2 */ /* 0x0022a20008000100 */
[----:B------:R1:W3:Y:S01]  /*05e0*/  SYNCS.EXCH.64 URZ, [UR5+0x48], UR10 ;  /* 0x0000480a05ff75b2 */ /* 0x0002e20008000100 */
[----:B------:R1:W4:Y:S01]  /*05f0*/  SYNCS.EXCH.64 URZ, [UR5+0x8], UR10 ;  /* 0x0000080a05ff75b2 */ /* 0x0003220008000100 */
[----:B------:R1:W1:Y:S01]  /*0600*/  SYNCS.EXCH.64 URZ, [UR5+0x50], UR10 ;  /* 0x0000500a05ff75b2 */ /* 0x0002620008000100 */
        /* <DEDUP_REMOVED lines=14> */
[----:B------:R-:W-:Y:S01]  /*06f0*/  NOP ;  /* 0x0000000000007918 */ /* 0x000fe20000000000 */
.L_x_10:
[----:B-1----:R-:W-:Y:S05]  /*0700*/  BSYNC.RECONVERGENT B0 ;  /* 0x0000000000007941 */ /* 0x002fea0003800200 */
.L_x_9:
[----:B------:R-:W1:Y:S01]  /*0710*/  SHFL.IDX PT, R2, R93, RZ, 0x1f ;  /* 0x00001fff5d027589 */ /* 0x000e6200000e0000 */
[----:B------:R-:W-:Y:S01]  /*0720*/  NOP ;  /* 0x0000000000007918 */ /* 0x000fe20000000000 */
[----:B-1----:R-:W-:-:S13]  /*0730*/  ISETP.NE.AND P0, PT, R2, 0x1, PT ;  /* 0x000000010200780c */ /* 0x002fda0003f05270 */
[----:B------:R-:W-:Y:S05]  /*0740*/  @P0 BRA `(.L_x_11) ;  /* 0x0000000000580947 */ /* 0x000fea0003800000 */
[----:B------:R-:W1:Y:S01]  /*0750*/  S2UR UR7, SR_CgaCtaId ;  /* 0x00000000000779c3 */ /* 0x000e620000008800 */
[----:B------:R-:W-:Y:S01]  /*0760*/  UMOV UR9, 0x400 ;  /* 0x0000040000097882 */ /* 0x000fe20000000000 */
[----:B------:R-:W-:Y:S01]  /*0770*/  UMOV UR5, 0x20 ;  /* 0x0000002000057882 */ /* 0x000fe20000000000 */
[----:B------:R-:W-:Y:S01]  /*0780*/  UMOV UR4, 0x80 ;  /* 0x0000008000047882 */ /* 0x000fe20000000000 */
[----:B------:R-:W-:-:S04]  /*0790*/  UIADD3 UR10, UPT, UPT, -UR5, 0x100000, URZ ;  /* 0x00100000050a7890 */ /* 0x000fc8000fffe1ff */
[----:B------:R-:W-:Y:S02]  /*07a0*/  USHF.L.U32 UR11, UR10, 0xb, URZ ;  /* 0x0000000b0a0b7899 */ /* 0x000fe400080006ff */
[----:B------:R-:W-:Y:S02]  /*07b0*/  USHF.L.U32 UR10, UR10, 0x1, URZ ;  /* 0x000000010a0a7899 */ /* 0x000fe400080006ff */
[----:B------:R-:W-:-:S04]  /*07c0*/  UIADD3 UR4, UPT, UPT, -UR4, 0x100000, URZ ;  /* 0x0010000004047890 */ /* 0x000fc8000fffe1ff */
[----:B------:R-:W-:Y:S02]  /*07d0*/  USHF.L.U32 UR5, UR4, 0xb, URZ ;  /* 0x0000000b04057899 */ /* 0x000fe400080006ff */
[----:B------:R-:W-:Y:S01]  /*07e0*/  USHF.L.U32 UR4, UR4, 0x1, URZ ;  /* 0x0000000104047899 */ /* 0x000fe200080006ff */
[----:B------:R-:W-:Y:S01]  /*07f0*/  ELECT P0, URZ, PT ;  /* 0x0000000000ff782f */ /* 0x000fe20003800000 */
[----:B-1----:R-:W-:Y:S01]  /*0800*/  ULEA UR7, UR7, UR9, 0x18 ;  /* 0x0000000907077291 */ /* 0x002fe2000f8ec0ff */
[----:B------:R-:W1:Y:S11]  /*0810*/  FENCE.VIEW.ASYNC.S ;  /* 0x00000000000073c6 */ /* 0x000e760000000000 */
[----:B-1----:R1:W1:Y:S01]  /*0820*/  SYNCS.EXCH.64 URZ, [UR7+0x90], UR10 ;  /* 0x0000900a07ff75b2 */ /* 0x0022620008000100 */
        /* <DEDUP_REMOVED lines=8> */
.L_x_11:
[----:B------:R-:W2:Y:S01]  /*08b0*/  SHFL.IDX PT, R2, R93, RZ, 0x1f ;  /* 0x00001fff5d027589 */ /* 0x000ea200000e0000 */
[----:B------:R-:W-:Y:S01]  /*08c0*/  NOP ;  /* 0x0000000000007918 */ /* 0x000fe20000000000 */
[----:B--2---:R-:W-:-:S13]  /*08d0*/  ISETP.NE.AND P0, PT, R2, 0x3, PT ;  /* 0x000000030200780c */ /* 0x004fda0003f05270 */
[----:B------:R-:W-:Y:S05]  /*08e0*/  @P0 BRA `(.L_x_12) ;  /* 0x0000000000300947 */ /* 0x000fea0003800000 */
[----:B-1----:R-:W1:Y:S01]  /*08f0*/  S2UR UR5, SR_CgaCtaId ;  /* 0x00000000000579c3 */ /* 0x002e620000008800 */
[----:B------:R-:W-:Y:S01]  /*0900*/  UMOV UR7, 0x400 ;  /* 0x0000040000077882 */ /* 0x000fe20000000000 */
[----:B------:R-:W-:Y:S01]  /*0910*/  UMOV UR4, 0x20 ;  /* 0x0000002000047882 */ /* 0x000fe20000000000 */
[----:B------:R-:W-:Y:S01]  /*0920*/  ELECT P0, URZ, PT ;  /* 0x0000000000ff782f */ /* 0x000fe20003800000 */
[----:B------:R-:W-:-:S04]  /*0930*/  UIADD3 UR10, UPT, UPT, -UR4, 0x100000, URZ ;  /* 0x00100000040a7890 */ /* 0x000fc8000fffe1ff */
[----:B------:R-:W-:Y:S02]  /*0940*/  USHF.L.U32 UR11, UR10, 0xb, URZ ;  /* 0x0000000b0a0b7899 */ /* 0x000fe400080006ff */
[----:B------:R-:W-:Y:S02]  /*0950*/  USHF.L.U32 UR10, UR10, 0x1, URZ ;  /* 0x000000010a0a7899 */ /* 0x000fe400080006ff */
[----:B-1----:R-:W-:Y:S01]  /*0960*/  ULEA UR5, UR5, UR7, 0x18 ;  /* 0x0000000705057291 */ /* 0x002fe2000f8ec0ff */
[----:B------:R-:W1:Y:S11]  /*0970*/  FENCE.VIEW.ASYNC.S ;  /* 0x00000000000073c6 */ /* 0x000e760000000000 */
[----:B-1----:R2:W1:Y:S01]  /*0980*/  SYNCS.EXCH.64 URZ, [UR5+0xd0], UR10 ;  /* 0x0000d00a05ff75b2 */ /* 0x0024620008000100 */
[----:B------:R2:W1:Y:S02]  /*0990*/  SYNCS.EXCH.64 URZ, [UR5+0xd8], UR10 ;  /* 0x0000d80a05ff75b2 */ /* 0x0004640008000100 */
[----:B--2---:R-:W-:Y:S01]  /*09a0*/  NOP ;  /* 0x0000000000007918 */ /* 0x004fe20000000000 */
.L_x_12:
[----:B------:R-:W2:Y:S01]  /*09b0*/  SHFL.IDX PT, R2, R93, RZ, 0x1f ;  /* 0x00001fff5d027589 */ /* 0x000ea200000e0000 */
[----:B------:R-:W-:Y:S01]  /*09c0*/  NOP ;  /* 0x0000000000007918 */ /* 0x000fe20000000000 */
[----:B--2---:R-:W-:-:S13]  /*09d0*/  ISETP.NE.AND P0, PT, R2, 0x4, PT ;  /* 0x000000040200780c */ /* 0x004fda0003f05270 */
[----:B------:R-:W-:Y:S05]  /*09e0*/  @P0 BRA `(.L_x_13) ;  /* 0x00000000004c0947 */ /* 0x000fea0003800000 */
[----:B-1----:R-:W1:Y:S01]  /*09f0*/  S2UR UR5, SR_CgaCtaId ;  /* 0x00000000000579c3 */ /* 0x002e620000008800 */
[----:B------:R-:W-:Y:S01]  /*0a00*/  UMOV UR9, 0x100 ;  /* 0x0000010000097882 */ /* 0x000fe20000000000 */
[----:B------:R-:W-:Y:S01]  /*0a10*/  UMOV UR7, 0x400 ;  /* 0x0000040000077882 */ /* 0x000fe20000000000 */
[----:B------:R-:W-:Y:S01]  /*0a20*/  USEL UR9, UR9, 0xe0, UP2 ;  /* 0x000000e009097887 */ /* 0x000fe20009000000 */
[----:B------:R-:W-:Y:S01]  /*0a30*/  UMOV UR4, 0x1 ;  /* 0x0000000100047882 */ /* 0x000fe20000000000 */
[----:B------:R-:W-:Y:S01]  /*0a40*/  ELECT P0, URZ, PT ;  /* 0x0000000000ff782f */ /* 0x000fe20003800000 */
[----:B------:R-:W-:-:S04]  /*0a50*/  UIADD3 UR10, UPT, UPT, -UR4, 0x100000, URZ ;  /* 0x00100000040a7890 */ /* 0x000fc8000fffe1ff */
[----:B------:R-:W-:Y:S02]  /*0a60*/  USHF.L.U32 UR11, UR10, 0xb, URZ ;  /* 0x0000000b0a0b7899 */ /* 0x000fe400080006ff */
[----:B------:R-:W-:Y:S02]  /*0a70*/  USHF.L.U32 UR10, UR10, 0x1, URZ ;  /* 0x000000010a0a7899 */ /* 0x000fe400080006ff */
[----:B------:R-:W-:-:S04]  /*0a80*/  UIADD3 UR12, UPT, UPT, -UR9, 0x100000, URZ ;  /* 0x00100000090c7890 */ /* 0x000fc8000fffe1ff */
[----:B------:R-:W-:Y:S02]  /*0a90*/  USHF.L.U32 UR13, UR12, 0xb, URZ ;  /* 0x0000000b0c0d7899 */ /* 0x000fe400080006ff */
[----:B------:R-:W-:Y:S02]  /*0aa0*/  USHF.L.U32 UR12, UR12, 0x1, URZ ;  /* 0x000000010c0c7899 */ /* 0x000fe400080006ff */
[----:B-1----:R-:W-:Y:S01]  /*0ab0*/  ULEA UR5, UR5, UR7, 0x18 ;  /* 0x0000000705057291 */ /* 0x002fe2000f8ec0ff */
[----:B------:R-:W1:Y:S11]  /*0ac0*/  FENCE.VIEW.ASYNC.S ;  /* 0x00000000000073c6 */ /* 0x000e760000000000 */
[----:B-1----:R2:W1:Y:S01]  /*0ad0*/  SYNCS.EXCH.64 URZ, [UR5+0xe0], UR10 ;  /* 0x0000e00a05ff75b2 */ /* 0x0024620008000100 */
[----:B------:R2:W1:Y:S01]  /*0ae0*/  SYNCS.EXCH.64 URZ, [UR5+0xf0], UR12 ;  /* 0x0000f00c05ff75b2 */ /* 0x0004620008000100 */
[----:B------:R2:W1:Y:S01]  /*0af0*/  SYNCS.EXCH.64 URZ, [UR5+0xe8], UR10 ;  /* 0x0000e80a05ff75b2 */ /* 0x0004620008000100 */
[----:B------:R2:W1:Y:S02]  /*0b00*/  SYNCS.EXCH.64 URZ, [UR5+0xf8], UR12 ;  /* 0x0000f80c05ff75b2 */ /* 0x0004640008000100 */
[----:B--2---:R-:W-:Y:S01]  /*0b10*/  NOP ;  /* 0x0000000000007918 */ /* 0x004fe20000000000 */
.L_x_13:
[----:B------:R-:W2:Y:S01]  /*0b20*/  SHFL.IDX PT, R2, R93, RZ, 0x1f ;  /* 0x00001fff5d027589 */ /* 0x000ea200000e0000 */
[----:B------:R-:W-:Y:S01]  /*0b30*/  NOP ;  /* 0x0000000000007918 */ /* 0x000fe20000000000 */
[----:B--2---:R-:W-:-:S13]  /*0b40*/  ISETP.NE.AND P0, PT, R2, 0x5, PT ;  /* 0x000000050200780c */ /* 0x004fda0003f05270 */
[----:B------:R-:W-:Y:S05]  /*0b50*/  @P0 BRA `(.L_x_14) ;  /* 0x0000000000580947 */ /* 0x000fea0003800000 */
[----:B-1----:R-:W1:Y:S01]  /*0b60*/  S2UR UR7, SR_CgaCtaId ;  /* 0x00000000000779c3 */ /* 0x002e620000008800 */
        /* <DEDUP_REMOVED lines=19> */
[----:B------:R2:W1:Y:S02]  /*0ca0*/  SYNCS.EXCH.64 URZ, [UR7+0x138], UR4 ;  /* 0x0001380407ff75b2 */ /* 0x0004640008000100 */
[----:B--2---:R-:W-:Y:S01]  /*0cb0*/  NOP ;  /* 0x0000000000007918 */ /* 0x004fe20000000000 */
.L_x_14:
        /* <DEDUP_REMOVED lines=18> */
.L_x_15:
[----:B-1----:R-:W1:Y:S01]  /*0de0*/  S2UR UR5, SR_CTAID.X ;  /* 0x00000000000579c3 */ /* 0x002e620000002500 */
[----:B------:R-:W-:-:S05]  /*0df0*/  CS2R.32 R87, SR_CgaSize ;  /* 0x0000000000577805 */ /* 0x000fca0000008a00 */
[----:B------:R-:W-:-:S05]  /*0e00*/  IMAD R87, R87, -0xa0, RZ ;  /* 0xffffff6057577824 */ /* 0x000fca00078e02ff */
[----:B------:R-:W-:-:S14]  /*0e10*/  R2UR UR9, R87 ;  /* 0x00000000570972ca */ /* 0x000fdc00000e0000 */
[----:B------:R-:W2:Y:S01]  /*0e20*/  LDCU UR9, c[0x0][UR9+0x2b0] ;  /* 0x00005600090977ac */ /* 0x000ea20008000800 */
[----:B------:R-:W-:Y:S01]  /*0e30*/  NOP ;  /* 0x0000000000007918 */ /* 0x000fe20000000000 */
[----:B------:R-:W-:-:S05]  /*0e40*/  CS2R.32 R87, SR_CgaSize ;  /* 0x0000000000577805 */ /* 0x000fca0000008a00 */
[----:B------:R-:W-:-:S05]  /*0e50*/  IMAD R87, R87, -0xa0, RZ ;  /* 0xffffff6057577824 */ /* 0x000fca00078e02ff */
[----:B------:R-:W-:-:S14]  /*0e60*/  R2UR UR7, R87 ;  /* 0x00000000570772ca */ /* 0x000fdc00000e0000 */
[----:B------:R-:W3:Y:S01]  /*0e70*/  LDCU UR7, c[0x0][UR7+0x2b4] ;  /* 0x00005680070777ac */ /* 0x000ee20008000800 */
[----:B------:R-:W4:Y:S08]  /*0e80*/  S2UR UR4, SR_CTAID.Y ;  /* 0x00000000000479c3 */ /* 0x000f300000002600 */
[----:B------:R-:W3:Y:S01]  /*0e90*/  LDC R10, c[0x0][0xb24] ;  /* 0x0002c900ff0a7b82 */ /* 0x000ee20000000800 */
[----:B-1----:R-:W-:-:S02]  /*0ea0*/  I2FP.F32.U32 R87, UR5 ;  /* 0x0000000500577c45 */ /* 0x002fc40008201000 */
[----:B------:R-:W-:-:S05]  /*0eb0*/  CS2R.32 R3, SR_CgaSize ;  /* 0x0000000000037805 */ /* 0x000fca0000008a00 */
[----:B------:R-:W-:-:S06]  /*0ec0*/  IMAD R3, R3, -0xa0, RZ ;  /* 0xffffff6003037824 */ /* 0x000fcc00078e02ff */
[----:B------:R-:W1:Y:S01]  /*0ed0*/  LDC R3, c[0x0][R3+0x2a0] ;  /* 0x0000a80003037b82 */ /* 0x000e620000000800 */
[----:B------:R-:W-:Y:S01]  /*0ee0*/  MOV R15, UR5 ;  /* 0x00000005000f7c02 */ /* 0x000fe20008000f00 */
[----:B--2---:R-:W-:Y:S01]  /*0ef0*/  FMUL R87, R87, UR9 ;  /* 0x0000000957577c20 */ /* 0x004fe20008400000 */
[----:B----4-:R-:W-:Y:S02]  /*0f00*/  I2FP.F32.U32 R86, UR4 ;  /* 0x0000000400567c45 */ /* 0x010fe40008201000 */
[----:B------:R-:W-:-:S05]  /*0f10*/  CS2R.32 R2, SR_CgaSize ;  /* 0x0000000000027805 */ /* 0x000fca0000008a00 */
[----:B------:R-:W-:-:S06]  /*0f20*/  IMAD R2, R2, -0xa0, RZ ;  /* 0xffffff6002027824 */ /* 0x000fcc00078e02ff */
[----:B------:R-:W2:Y:S01]  /*0f30*/  LDC R2, c[0x0][R2+0x2a4] ;  /* 0x0000a90002027b82 */ /* 0x000ea20000000800 */
[----:B------:R-:W-:Y:S01]  /*0f40*/  MOV R14, UR4 ;  /* 0x00000004000e7c02 */ /* 0x000fe20008000f00 */
[----:B------:R-:W4:Y:S01]  /*0f50*/  F2I.U32.TRUNC.NTZ R87, R87 ;  /* 0x0000005700577305 */ /* 0x000f22000020f000 */
[----:B---3--:R-:W-:-:S05]  /*0f60*/  FMUL R86, R86, UR7 ;  /* 0x0000000756567c20 */ /* 0x008fca0008400000 */
[----:B------:R-:W-:Y:S01]  /*0f70*/  BAR.SYNC.DEFER_BLOCKING 0x0 ;  /* 0x0000000000007b1d */ /* 0x000fe20000010000 */
[----:B------:R-:W-:-:S05]  /*0f80*/  ISETP.GE.AND P0, PT, R10, 0x1, PT ;  /* 0x000000010a00780c */ /* 0x000fca0003f06270 */
[----:B------:R-:W3:Y:S02]  /*0f90*/  F2I.U32.TRUNC.NTZ R86, R86 ;  /* 0x0000005600567305 */ /* 0x000ee4000020f000 */
[----:B------:R-:W2:Y:S01]  /*0fa0*/  S2UR UR36, SR_CTAID.Z ;  /* 0x00000000002479c3 */ /* 0x000ea20000002700 */
[----:B----4-:R-:W-:-:S05]  /*0fb0*/  IADD3 R87, PT, PT, -R87, RZ, RZ ;  /* 0x000000ff57577210 */ /* 0x010fca0007ffe1ff */
[----:B-1----:R-:W-:Y:S01]  /*0fc0*/  IMAD R87, R3, R87, UR5 ;  /* 0x0000000503577e24 */ /* 0x002fe2000f8e0257 */
[----:B---3--:R-:W-:-:S05]  /*0fd0*/  IADD3 R86, PT, PT, -R86, RZ, RZ ;  /* 0x000000ff56567210 */ /* 0x008fca0007ffe1ff */
[----:B--2---:R-:W-:Y:S01]  /*0fe0*/  IMAD R86, R2, R86, UR4 ;  /* 0x0000000402567e24 */ /* 0x004fe2000f8e0256 */
[----:B------:R-:W-:Y:S06]  /*0ff0*/  @!P0 BRA `(.L_x_16) ;  /* 0x0000000000b88947 */ /* 0x000fec0003800000 */
[----:B------:R-:W1:Y:S01]  /*1000*/  LDC.64 R4, c[0x0][0xb18] ;  /* 0x0002c600ff047b82 */ /* 0x000e620000000a00 */
[----:B------:R-:W-:-:S07]  /*1010*/  ISETP.NE.AND P0, PT, R10, 0x1, PT ;  /* 0x000000010a00780c */ /* 0x000fce0003f05270 */
[----:B------:R-:W2:Y:S08]  /*1020*/  LDC R9, c[0x0][0xb0c] ;  /* 0x0002c300ff097b82 */ /* 0x000eb00000000800 */
[----:B------:R-:W3:Y:S08]  /*1030*/  LDC R12, c[0x0][0x370] ;  /* 0x0000dc00ff0c7b82 */ /* 0x000ef00000000800 */
[----:B------:R-:W4:Y:S01]  /*1040*/  LDC R11, c[0x0][0x374] ;  /* 0x0000dd00ff0b7b82 */ /* 0x000f220000000800 */
[----:B-1----:R-:W-:-:S07]  /*1050*/  ISETP.NE.AND P1, PT, R4, 0x1, PT ;  /* 0x000000010400780c */ /* 0x002fce0003f25270 */
[----:B------:R-:W3:Y:S01]  /*1060*/  LDC.64 R6, c[0x0][0xb10] ;  /* 0x0002c400ff067b82 */ /* 0x000ee20000000a00 */
[----:B--2---:R-:W-:-:S07]  /*1070*/  ISETP.NE.AND P2, PT, R9, 0x1, PT ;  /* 0x000000010900780c */ /* 0x004fce0003f45270 */
[----:B------:R-:W1:Y:S08]  /*1080*/  LDC R8, c[0x0][0xb20] ;  /* 0x0002c800ff087b82 */ /* 0x000e700000000800 */
[----:B------:R-:W2:Y:S01]  /*1090*/  LDC.64 R2, c[0x0][0xb28] ;  /* 0x0002ca00ff027b82 */ /* 0x000ea20000000a00 */
[----:B----4-:R-:W-:-:S04]  /*10a0*/  IMAD.HI.U32 R13, R11, R5, RZ ;  /* 0x000000050b0d7227 */ /* 0x010fc800078e00ff */
[----:B------:R-:W-:-:S04]  /*10b0*/  IMAD.HI.U32 R5, R14, R5, RZ ;  /* 0x000000050e057227 */ /* 0x000fc800078e00ff */
[----:B---3--:R-:W-:-:S05]  /*10c0*/  IMAD.HI.U32 R16, R12, R6, RZ ;  /* 0x000000060c107227 */ /* 0x008fca00078e00ff */
[-C--:B------:R-:W-:Y:S01]  /*10d0*/  @P2 SHF.R.U32.HI R12, RZ, R7.reuse, R16 ;  /* 0x00000007ff0c2219 */ /* 0x080fe20000011610 */
[----:B------:R-:W-:Y:S01]  /*10e0*/  IMAD.HI.U32 R16, R15, R6, RZ ;  /* 0x000000060f107227 */ /* 0x000fe200078e00ff */
[-C--:B-1----:R-:W-:Y:S02]  /*10f0*/  @P1 SHF.R.U32.HI R11, RZ, R8.reuse, R13 ;  /* 0x00000008ff0b1219 */ /* 0x082fe4000001160d */
[----:B------:R-:W-:Y:S02]  /*1100*/  SHF.R.U32.HI R5, RZ, R8, R5 ;  /* 0x00000008ff057219 */ /* 0x000fe40000011605 */
[----:B------:R-:W-:Y:S02]  /*1110*/  SHF.R.U32.HI R16, RZ, R7, R16 ;  /* 0x00000007ff107219 */ /* 0x000fe40000011610 */
[----:B------:R-:W-:Y:S01]  /*1120*/  SEL R5, R14, R5, !P1 ;  /* 0x000000050e057207 */ /* 0x000fe20004800000 */
[----:B--2---:R-:W-:Y:S01]  /*1130*/  IMAD.HI.U32 R13, R11, R2, RZ ;  /* 0x000000020b0d7227 */ /* 0x004fe200078e00ff */
[----:B------:R-:W-:-:S03]  /*1140*/  SEL R16, R15, R16, !P2 ;  /* 0x000000100f107207 */ /* 0x000fc60005000000 */
[----:B------:R-:W-:Y:S01]  /*1150*/  IMAD.HI.U32 R6, R12, R2, RZ ;  /* 0x000000020c067227 */ /* 0x000fe200078e00ff */
[----:B------:R-:W-:-:S04]  /*1160*/  @P0 SHF.R.U32.HI R11, RZ, R3, R13 ;  /* 0x00000003ff0b0219 */ /* 0x000fc8000001160d */
[----:B------:R-:W-:Y:S01]  /*1170*/  @P0 SHF.R.U32.HI R12, RZ, R3, R6 ;  /* 0x00000003ff0c0219 */ /* 0x000fe20000011606 */
[----:B------:R-:W-:-:S04]  /*1180*/  IMAD R11, R11, R10, RZ ;  /* 0x0000000a0b0b7224 */ /* 0x000fc800078e02ff */
[----:B------:R-:W-:Y:S01]  /*1190*/  IMAD R6, R12, R10, RZ ;  /* 0x0000000a0c067224 */ /* 0x000fe200078e02ff */
[----:B------:R-:W-:-:S04]  /*11a0*/  ISETP.GE.AND P1, PT, R5, R11, PT ;  /* 0x0000000b0500720c */ /* 0x000fc80003f26270 */
[----:B------:R-:W-:Y:S01]  /*11b0*/  ISETP.GE.OR P1, PT, R16, R6, P1 ;  /* 0x000000061000720c */ /* 0x000fe20000f26670 */
[----:B------:R-:W-:-:S05]  /*11c0*/  IMAD.HI.U32 R6, R5, R2, RZ ;  /* 0x0000000205067227 */ /* 0x000fca00078e00ff */
[----:B------:R-:W-:-:S04]  /*11d0*/  SHF.R.U32.HI R6, RZ, R3, R6 ;  /* 0x00000003ff067219 */ /* 0x000fc80000011606 */
[----:B------:R-:W-:-:S03]  /*11e0*/  SEL R6, R5, R6, !P0 ;  /* 0x0000000605067207 */ /* 0x000fc60004000000 */
[----:B------:R-:W-:Y:S01]  /*11f0*/  @!P1 IMAD.HI.U32 R7, R16, R2, RZ ;  /* 0x0000000210079227 */ /* 0x000fe200078e00ff */
[----:B------:R-:W-:-:S04]  /*1200*/  IADD3 R2, PT, PT, -R6, RZ, RZ ;  /* 0x000000ff06027210 */ /* 0x000fc80007ffe1ff */
[----:B------:R-:W-:Y:S01]  /*1210*/  @!P1 SHF.R.U32.HI R3, RZ, R3, R7 ;  /* 0x00000003ff039219 */ /* 0x000fe20000011607 */
[----:B------:R-:W-:Y:S01]  /*1220*/  IMAD R2, R10, R2, R5 ;  /* 0x000000020a027224 */ /* 0x000fe200078e0205 */
[----:B------:R-:W-:Y:S02]  /*1230*/  IADD3 R7, PT, PT, -R5, RZ, RZ ;  /* 0x000000ff05077210 */ /* 0x000fe40007ffe1ff */
[----:B------:R-:W-:-:S03]  /*1240*/  @!P1 SEL R3, R16, R3, !P0 ;  /* 0x0000000310039207 */ /* 0x000fc60004000000 */
[----:B------:R-:W-:Y:S02]  /*1250*/  IMAD R7, R4, R7, R14 ;  /* 0x0000000704077224 */ /* 0x000fe400078e020e */
[--C-:B------:R-:W-:Y:S02]  /*1260*/  @!P1 IMAD.IADD R6, R6, 0x1, -R3.reuse ;  /* 0x0000000106069824 */ /* 0x100fe400078e0a03 */
[----:B------:R-:W-:Y:S01]  /*1270*/  @!P1 IMAD R3, R2, R12, R3 ;  /* 0x0000000c02039224 */ /* 0x000fe200078e0203 */
[----:B------:R-:W-:Y:S01]  /*1280*/  IADD3 R2, PT, PT, -R16, RZ, RZ ;  /* 0x000000ff10027210 */ /* 0x000fe20007ffe1ff */
[----:B------:R-:W-:Y:S02]  /*1290*/  @!P1 IMAD R5, R6, R10, R16 ;  /* 0x0000000a06059224 */ /* 0x000fe400078e0210 */
[----:B------:R-:W-:Y:S02]  /*12a0*/  @!P1 IMAD.MOV.U32 R16, RZ, RZ, R3 ;  /* 0x000000ffff109224 */ /* 0x000fe400078e0003 */
[----:B------:R-:W-:-:S02]  /*12b0*/  IMAD R2, R9, R2, R15 ;  /* 0x0000000209027224 */ /* 0x000fc400078e020f */
[----:B------:R-:W-:Y:S02]  /*12c0*/  IMAD R14, R5, R4, R7 ;  /* 0x00000004050e7224 */ /* 0x000fe400078e0207 */
[----:B------:R-:W-:Y:S02]  /*12d0*/  IMAD R15, R16, R9, R2 ;  /* 0x00000009100f7224 */ /* 0x000fe400078e0202 */
.L_x_16:
[----:B------:R-:W1:Y:S01]  /*12e0*/  LDCU UR4, c[0x0][0xb30] ;  /* 0x00016600ff0477ac */ /* 0x000e620008000800 */
[----:B------:R-:W2:Y:S08]  /*12f0*/  S2UR UR37, SR_CgaCtaId ;  /* 0x00000000002579c3 */ /* 0x000eb00000008800 */
[----:B------:R-:W3:Y:S01]  /*1300*/  LDC R40, c[0x0][0xb24] ;  /* 0x0002c900ff287b82 */ /* 0x000ee20000000800 */
[----:B-1----:R-:W-:-:S09]  /*1310*/  UISETP.NE.AND UP1, UPT, UR4, 0x1, UPT ;  /* 0x000000010400788c */ /* 0x002fd2000bf25270 */
[----:B--2---:R-:W-:Y:S05]  /*1320*/  BRA.U UP1, `(.L_x_17) ;  /* 0x0000000101407547 */ /* 0x004fea000b800000 */
[----:B------:R-:W1:Y:S08]  /*1330*/  LDC.64 R4, c[0x0][0xb10] ;  /* 0x0002c400ff047b82 */ /* 0x000e700000000a00 */
[----:B------:R-:W2:Y:S08]  /*1340*/  LDC.64 R2, c[0x0][0xb18] ;  /* 0x0002c600ff027b82 */ /* 0x000eb00000000a00 */
[----:B------:R-:W4:Y:S08]  /*1350*/  LDC R6, c[0x0][0xb20] ;  /* 0x0002c800ff067b82 */ /* 0x000f300000000800 */
[----:B------:R-:W3:Y:S01]  /*1360*/  LDC R7, c[0x0][0xb0c] ;  /* 0x0002c300ff077b82 */ /* 0x000ee20000000800 */
[----:B-1----:R-:W-:-:S05]  /*1370*/  IMAD.HI.U32 R4, R15, R4, RZ ;  /* 0x000000040f047227 */ /* 0x002fca00078e00ff */
[----:B------:R-:W-:Y:S01]  /*1380*/  SHF.R.U32.HI R4, RZ, R5, R4 ;  /* 0x00000005ff047219 */ /* 0x000fe20000011604 */
[----:B--2---:R-:W-:Y:S01]  /*1390*/  IMAD.HI.U32 R3, R14, R3, RZ ;  /* 0x000000030e037227 */ /* 0x004fe200078e00ff */
[----:B------:R-:W-:-:S04]  /*13a0*/  ISETP.NE.AND P0, PT, R2, 0x1, PT ;  /* 0x000000010200780c */ /* 0x000fc80003f05270 */
[----:B----4-:R-:W-:-:S04]  /*13b0*/  SHF.R.U32.HI R3, RZ, R6, R3 ;  /* 0x00000006ff037219 */ /* 0x010fc80000011603 */
[----:B------:R-:W-:Y:S02]  /*13c0*/  SEL R3, R14, R3, !P0 ;  /* 0x000000030e037207 */ /* 0x000fe40004000000 */
[----:B---3--:R-:W-:-:S04]  /*13d0*/  ISETP.NE.AND P1, PT, R7, 0x1, PT ;  /* 0x000000010700780c */ /* 0x008fc80003f25270 */
[----:B------:R-:W-:-:S05]  /*13e0*/  SEL R4, R15, R4, !P1 ;  /* 0x000000040f047207 */ /* 0x000fca0004800000 */
[----:B------:R-:W-:Y:S02]  /*13f0*/  IMAD.IADD R5, R3, 0x1, -R4 ;  /* 0x0000000103057824 */ /* 0x000fe400078e0a04 */
[----:B------:R-:W-:Y:S02]  /*1400*/  IMAD.IADD R3, R4, 0x1, -R3 ;  /* 0x0000000104037824 */ /* 0x000fe400078e0a03 */
[----:B------:R-:W-:Y:S02]  /*1410*/  IMAD R15, R5, R7, R15 ;  /* 0x00000007050f7224 */ /* 0x000fe400078e020f */
[----:B------:R-:W-:-:S07]  /*1420*/  IMAD R14, R3, R2, R14 ;  /* 0x00000002030e7224 */ /* 0x000fce00078e020e */
.L_x_17:
[----:B------:R-:W-:Y:S01]  /*1430*/  BAR.SYNC.DEFER_BLOCKING 0x0 ;  /* 0x0000000000007b1d */ /* 0x000fe20000010000 */
[----:B------:R-:W-:Y:S01]  /*1440*/  UISETP.NE.AND UP1, UPT, UR8, 0x2, UPT ;  /* 0x000000020800788c */ /* 0x000fe2000bf25270 */
[----:B------:R-:W-:Y:S02]  /*1450*/  ISETP.NE.OR P5, PT, R0, 0x2, !P5 ;  /* 0x000000020000780c */ /* 0x000fe40006fa5670 */
[----:B------:R-:W-:-:S06]  /*1460*/  LOP3.LUT R2, R101, 0x1f, RZ, 0xc0, !PT ;  /* 0x0000001f65027812 */ /* 0x000fcc00078ec0ff */
[----:B------:R-:W-:Y:S05]  /*1470*/  BRA.U UP1, `(.L_x_18) ;  /* 0x0000001501107547 */ /* 0x000fea000b800000 */
[----:B------:R-:W1:Y:S01]  /*1480*/  LDCU UR13, c[0x0][0x38c] ;  /* 0x00007180ff0d77ac */ /* 0x000e620008000800 */
[----:B------:R-:W2:Y:S01]  /*1490*/  LDC R8, c[0x0][0x370] ;  /* 0x0000dc00ff087b82 */ /* 0x000ea20000000800 */
[----:B------:R-:W-:Y:S01]  /*14a0*/  PLOP3.LUT P1, PT, PT, PT, UP2, 0x80, 0x8 ;  /* 0x000000000008781c */ /* 0x000fe20003f2f028 */
[----:B------:R-:W-:Y:S01]  /*14b0*/  IMAD.MOV.U32 R17, RZ, RZ, 0x1 ;  /* 0x00000001ff117424 */ /* 0x000fe200078e00ff */
[----:B------:R-:W-:Y:S01]  /*14c0*/  ISETP.EQ.OR P4, PT, R2, RZ, P5 ;  /* 0x000000ff0200720c */ /* 0x000fe20002f82670 */
[----:B------:R-:W-:Y:S01]  /*14d0*/  IMAD.MOV.U32 R16, RZ, RZ, RZ ;  /* 0x000000ffff107224 */ /* 0x000fe200078e00ff */
[----:B------:R-:W-:Y:S02]  /*14e0*/  PLOP3.LUT P1, PT, P1, PT, PT, 0x8, 0x80 ;  /* 0x000000000080781c */ /* 0x000fe40000f2e170 */
[----:B------:R-:W-:Y:S01]  /*14f0*/  CS2R R12, SRZ ;  /* 0x00000000000c7805 */ /* 0x000fe2000001ff00 */
[----:B------:R-:W-:Y:S01]  /*1500*/  IMAD.MOV.U32 R11, RZ, RZ, 0x1 ;  /* 0x00000001ff0b7424 */ /* 0x000fe200078e00ff */
[----:B------:R-:W4:Y:S01]  /*1510*/  LDC R0, c[0x0][0x374] ;  /* 0x0000dd00ff007b82 */ /* 0x000f220000000800 */
[----:B------:R-:W2:Y:S01]  /*1520*/  LDCU.64 UR22, c[0x0][0x348] ;  /* 0x00006900ff1677ac */ /* 0x000ea20008000a00 */
[----:B------:R-:W-:Y:S01]  /*1530*/  UMOV UR6, URZ ;  /* 0x000000ff00067c82 */ /* 0x000fe20008000000 */
[----:B-1----:R-:W-:-:S04]  /*1540*/  UIADD3 UR5, UPT, UPT, UR13, 0x1f, URZ ;  /* 0x0000001f0d057890 */ /* 0x002fc8000fffe0ff */
[----:B------:R-:W-:-:S04]  /*1550*/  USHF.R.S32.HI UR4, URZ, 0x1f, UR5 ;  /* 0x0000001fff047899 */ /* 0x000fc80008011405 */
[----:B------:R-:W-:-:S04]  /*1560*/  ULEA.HI UR4, UR4, UR5, URZ, 0x5 ;  /* 0x0000000504047291 */ /* 0x000fc8000f8f28ff */
[----:B------:R-:W-:Y:S02]  /*1570*/  USHF.R.S32.HI UR15, URZ, 0x5, UR4 ;  /* 0x00000005ff0f7899 */ /* 0x000fe40008011404 */
[----:B------:R-:W-:Y:S02]  /*1580*/  UIADD3 UR4, UPT, UPT, UR13, -0x1, URZ ;  /* 0xffffffff0d047890 */ /* 0x000fe4000fffe0ff */
[----:B------:R-:W-:Y:S02]  /*1590*/  UISETP.LT.U32.AND UP0, UPT, UR15, 0x9, UPT ;  /* 0x000000090f00788c */ /* 0x000fe4000bf01070 */
[----:B------:R-:W-:Y:S02]  /*15a0*/  UISETP.GE.U32.AND UP1, UPT, UR4, -0x3f, UPT ;  /* 0xffffffc10400788c */ /* 0x000fe4000bf26070 */
[----:B------:R-:W-:Y:S02]  /*15b0*/  USEL UR14, UR15, 0x9, UP0 ;  /* 0x000000090f0e7887 */ /* 0x000fe40008000000 */
[----:B------:R-:W-:-:S02]  /*15c0*/  UIADD3 UR13, UPT, UPT, UR13, 0x3e, URZ ;  /* 0x0000003e0d0d7890 */ /* 0x000fc4000fffe0ff */
[----:B------:R-:W-:Y:S02]  /*15d0*/  UIADD3 UR5, UPT, UPT, UR14, -0x1, URZ ;  /* 0xffffffff0e057890 */ /* 0x000fe4000fffe0ff */
[----:B------:R-:W-:-:S03]  /*15e0*/  UIADD3 UR7, UPT, UPT, UR15, -UR14, URZ ;  /* 0x8000000e0f077290 */ /* 0x000fc6000fffe0ff */
[----:B------:R-:W-:-:S04]  /*15f0*/  @UP1 UIADD3 UR5, UPT, UPT, UR14, URZ, URZ ;  /* 0x000000ff0e051290 */ /* 0x000fc8000fffe0ff */
[----:B--2---:R-:W-:-:S12]  /*1600*/  UIADD3 UR5, UPT, UPT, UR5, 0x1, URZ ;  /* 0x0000000105057890 */ /* 0x004fd8000fffe0ff */
.L_x_36:
[----:B------:R-:W-:Y:S01]  /*1610*/  UISETP.NE.AND UP0, UPT, UR37, URZ, UPT ;  /* 0x000000ff2500728c */ /* 0x000fe2000bf05270 */
[----:B------:R-:W1:Y:S08]  /*1620*/  S2UR UR37, SR_CgaCtaId ;  /* 0x00000000002579c3 */ /* 0x000e700000008800 */
[----:B------:R-:W-:Y:S05]  /*1630*/  BRA.U UP0, `(.L_x_19) ;  /* 0x0000000100347547 */ /* 0x000fea000b800000 */
[----:B------:R-:W2:Y:S01]  /*1640*/  S2R R2, SR_CgaCtaId ;  /* 0x0000000000027919 */ /* 0x000ea20000008800 */
[----:B------:R-:W-:-:S04]  /*1650*/  MOV R3, 0x400 ;  /* 0x0000040000037802 */ /* 0x000fc80000000f00 */
[----:B--2---:R-:W-:Y:S02]  /*1660*/  LEA R2, R2, R3, 0x18 ;  /* 0x0000000302027211 */ /* 0x004fe400078ec0ff */
[----:B------:R-:W-:-:S03]  /*1670*/  SHF.L.U32 R3, R11, 0x1f, RZ ;  /* 0x0000001f0b037819 */ /* 0x000fc600000006ff */
[----:B------:R-:W-:-:S04]  /*1680*/  IMAD R2, R12, 0x8, R2 ;  /* 0x000000080c027824 */ /* 0x000fc800078e0202 */
[----:B------:R-:W2:Y:S02]  /*1690*/  SYNCS.PHASECHK.TRANS64.TRYWAIT P0, [R2+URZ+0x150], R3 ;  /* 0x00015003020075a7 */ /* 0x000ea400080011ff */
[----:B--2---:R-:W-:Y:S05]  /*16a0*/  @!P0 BRA `(.L_x_20) ;  /* 0x0000007800988947 */ /* 0x004fea0003800000 */
.L_x_137:
[----:B------:R-:W-:Y:S01]  /*16b0*/  VIADD R12, R12, 0x1 ;  /* 0x000000010c0c7836 */ /* 0x000fe20000000000 */
[----:B------:R2:W-:Y:S04]  /*16c0*/  SYNCS.ARRIVE.TRANS64.A1T0 RZ, [R2+URZ+0x140], RZ ;  /* 0x000140ff02ff79a7 */ /* 0x0005e800081000ff */
[----:B------:R-:W-:-:S04]  /*16d0*/  ISETP.NE.AND P0, PT, R12, 0x2, PT ;  /* 0x000000020c00780c */ /* 0x000fc80003f05270 */
[----:B------:R-:W-:Y:S02]  /*16e0*/  SEL R12, R12, RZ, P0 ;  /* 0x000000ff0c0c7207 */ /* 0x000fe40000000000 */
[----:B--2---:R-:W-:-:S04]  /*16f0*/  SEL R2, RZ, 0x1, P0 ;  /* 0x00000001ff027807 */ /* 0x004fc80000000000 */
[----:B------:R-:W-:-:S07]  /*1700*/  LOP3.LUT R11, R11, R2, RZ, 0x3c, !PT ;  /* 0x000000020b0b7212 */ /* 0x000fce00078e3cff */
.L_x_19:
[----:B------:R-:W-:Y:S01]  /*1710*/  UMOV UR4, 0x400 ;  /* 0x0000040000047882 */ /* 0x000fe20000000000 */
[----:B------:R-:W-:Y:S01]  /*1720*/  SHF.L.U32 R2, R17, 0x1f, RZ ;  /* 0x0000001f11027819 */ /* 0x000fe200000006ff */
[----:B-1----:R-:W-:Y:S01]  /*1730*/  ULEA UR4, UR37, UR4, 0x18 ;  /* 0x0000000425047291 */ /* 0x002fe2000f8ec0ff */
[----:B------:R-:W-:Y:S01]  /*1740*/  R2UR UR34, R15 ;  /* 0x000000000f2272ca */ /* 0x000fe200000e0000 */
[----:B------:R-:W-:Y:S01]  /*1750*/  UISETP.GE.U32.AND UP0, UPT, UR13, 0x3f, UPT ;  /* 0x0000003f0d00788c */ /* 0x000fe2000bf06070 */
[----:B------:R-:W-:Y:S01]  /*1760*/  R2UR UR11, R14 ;  /* 0x000000000e0b72ca */ /* 0x000fe200000e0000 */
[----:B------:R-:W-:Y:S01]  /*1770*/  ULEA UR8, UR6, UR4, 0x3 ;  /* 0x0000000406087291 */ /* 0x000fe2000f8e18ff */
[----:B------:R-:W-:-:S08]  /*1780*/  UMOV UR24, URZ ;  /* 0x000000ff00187c82 */ /* 0x000fd00008000000 */
[----:B------:R1:W2:Y:S01]  /*1790*/  SYNCS.PHASECHK.TRANS64.TRYWAIT P0, [UR8+0x48], R2 ;  /* 0x00004802ff0075a7 */ /* 0x0002a20008001108 */
[----:B------:R-:W-:Y:S02]  /*17a0*/  USHF.L.U32 UR34, UR34, 0x6, URZ ;  /* 0x0000000622227899 */ /* 0x000fe400080006ff */
[----:B------:R-:W-:Y:S01]  /*17b0*/  USHF.L.U32 UR11, UR11, 0x8, URZ ;  /* 0x000000080b0b7899 */ /* 0x000fe200080006ff */
[----:B------:R-:W-:Y:S11]  /*17c0*/  BRA.U !UP0, `(.L_x_21) ;  /* 0x0000000108a87547 */ /* 0x000ff6000b800000 */
[----:B------:R-:W-:Y:S01]  /*17d0*/  UMOV UR16, URZ ;  /* 0x000000ff00107c82 */ /* 0x000fe20008000000 */
[----:B------:R-:W-:-:S05]  /*17e0*/  UMOV UR17, UR6 ;  /* 0x0000000600117c82 */ /* 0x000fca0008000000 */
.L_x_26:
[----:B-1----:R-:W-:Y:S01]  /*17f0*/  ULEA UR33, UR17, UR4, 0x3 ;  /* 0x0000000411217291 */ /* 0x002fe2000f8e18ff */
[----:B--2---:R-:W-:Y:S01]  /*1800*/  @!P5 MOV R3, 0x5000 ;  /* 0x000050000003d802 */ /* 0x004fe20000000f00 */
[----:B--2---:R-:W-:Y:S10]  /*1810*/  @P0 BRA `(.L_x_22) ;  /* 0x00000000000c0947 */ /* 0x004ff40003800000 */
[----:B------:R-:W-:-:S04]  /*1820*/  SHF.L.U32 R4, R17, 0x1f, RZ ;  /* 0x0000001f11047819 */ /* 0x000fc800000006ff */
[----:B------:R-:W2:Y:S02]  /*1830*/  SYNCS.PHASECHK.TRANS64.TRYWAIT P0, [UR33+0x48], R4 ;  /* 0x00004804ff0075a7 */ /* 0x000ea40008001121 */
[----:B--2---:R-:W-:Y:S05]  /*1840*/  @!P0 BRA `(.L_x_23) ;  /* 0x0000007800448947 */ /* 0x004fea0003800000 */
.L_x_22:
[----:B------:R2:W-:Y:S01]  /*1850*/  @!P5 SYNCS.ARRIVE.TRANS64 RZ, [UR33], R3 ;  /* 0x00000003ffffd9a7 */ /* 0x0005e20008000021 */
[----:B------:R-:W-:Y:S04]  /*1860*/  BSSY.RECONVERGENT B0, `(.L_x_24) ;  /* 0x0000003000007945 */ /* 0x000fe80003800200 */
[----:B------:R-:W-:Y:S05]  /*1870*/  @P4 BRA `(.L_x_25) ;  /* 0x0000000000044947 */ /* 0x000fea0003800000 */
[----:B------:R-:W-:Y:S05]  /*1880*/  BPT.TRAP 0x1 ;  /* 0x000000040000795c */ /* 0x000fea0000300000 */
.L_x_25:
[----:B------:R-:W-:Y:S05]  /*1890*/  BSYNC.RECONVERGENT B0 ;  /* 0x0000000000007941 */ /* 0x000fea0003800200 */
.L_x_24:
[----:B------:R-:W-:Y:S02]  /*18a0*/  UIADD3 UR6, UPT, UPT, UR17, 0x1, URZ ;  /* 0x0000000111067890 */ /* 0x000fe4000fffe0ff */
[----:B------:R-:W-:Y:S02]  /*18b0*/  ULEA UR32, UR17, UR4, 0xc ;  /* 0x0000000411207291 */ /* 0x000fe4000f8e60ff */
[----:B------:R-:W-:Y:S02]  /*18c0*/  UISETP.NE.AND UP0, UPT, UR6, 0x9, UPT ;  /* 0x000000090600788c */ /* 0x000fe4000bf05270 */
[----:B------:R-:W-:Y:S02]  /*18d0*/  UIADD3 UR26, UP1, UPT, UR22, 0x80, URZ ;  /* 0x00000080161a7890 */ /* 0x000fe4000ff3e0ff */
[----:B------:R-:W-:Y:S02]  /*18e0*/  USEL UR9, URZ, 0x1, UP0 ;  /* 0x00000001ff097887 */ /* 0x000fe40008000000 */
[----:B------:R-:W-:-:S02]  /*18f0*/  USEL UR6, UR6, URZ, UP0 ;  /* 0x000000ff06067287 */ /* 0x000fc40008000000 */
[----:B------:R-:W-:Y:S02]  /*1900*/  UIADD3 UR20, UP0, UPT, UR22, 0x180, URZ ;  /* 0x0000018016147890 */ /* 0x000fe4000ff1e0ff */
[----:B------:R-:W-:Y:S01]  /*1910*/  ULEA UR8, UR6, UR4, 0x3 ;  /* 0x0000000406087291 */ /* 0x000fe2000f8e18ff */
[----:B------:R-:W-:Y:S01]  /*1920*/  LOP3.LUT R17, R17, UR9, RZ, 0x3c, !PT ;  /* 0x0000000911117c12 */ /* 0x000fe2000f8e3cff */
[----:B------:R-:W-:Y:S02]  /*1930*/  USHF.L.U32 UR35, UR16, 0x5, URZ ;  /* 0x0000000510237899 */ /* 0x000fe400080006ff */
[----:B------:R-:W-:Y:S01]  /*1940*/  UIADD3.X UR27, UPT, UPT, URZ, UR23, URZ, UP1, !UPT ;  /* 0x00000017ff1b7290 */ /* 0x000fe20008ffe4ff */
[----:B-1----:R-:W-:Y:S01]  /*1950*/  SHF.L.U32 R2, R17, 0x1f, RZ ;  /* 0x0000001f11027819 */ /* 0x002fe200000006ff */
[----:B------:R-:W-:Y:S02]  /*1960*/  UIADD3 UR32, UPT, UPT, UR32, 0x8800, URZ ;  /* 0x0000880020207890 */ /* 0x000fe4000fffe0ff */
[----:B------:R-:W-:Y:S01]  /*1970*/  UIADD3.X UR21, UPT, UPT, URZ, UR23, URZ, UP0, !UPT ;  /* 0x00000017ff157290 */ /* 0x000fe200087fe4ff */
[----:B------:R1:W1:Y:S01]  /*1980*/  SYNCS.PHASECHK.TRANS64.TRYWAIT P0, [UR8+0x48], R2 ;  /* 0x00004802ff0075a7 */ /* 0x0002620008001108 */
[----:B------:R-:W-:Y:S01]  /*1990*/  ULEA UR8, UR17, UR4, 0xe ;  /* 0x0000000411087291 */ /* 0x000fe2000f8e70ff */
[----:B------:R-:W-:Y:S01]  /*19a0*/  UMOV UR18, 0x0 ;  /* 0x0000000000127882 */ /* 0x000fe20000000000 */
[----:B------:R-:W-:-:S02]  /*19b0*/  UMOV UR19, 0x10000000 ;  /* 0x1000000000137882 */ /* 0x000fc40000000000 */
[----:B------:R-:W-:Y:S01]  /*19c0*/  UIADD3 UR8, UPT, UPT, UR8, 0x11800, URZ ;  /* 0x0001180008087890 */ /* 0x000fe2000fffe0ff */
[----:B------:R1:W-:Y:S01]  /*19d0*/  UTMALDG.3D [UR32], [UR26], desc[UR18] ;  /* 0x000012201a0075b4 */ /* 0x0003e20008011000 */
[----:B------:R-:W-:Y:S01]  /*19e0*/  UMOV UR12, UR36 ;  /* 0x00000024000c7c82 */ /* 0x000fe20008000000 */
[----:B------:R-:W-:Y:S01]  /*19f0*/  UMOV UR9, UR33 ;  /* 0x0000002100097c82 */ /* 0x000fe20008000000 */
[----:B------:R-:W-:Y:S01]  /*1a00*/  UMOV UR10, UR35 ;  /* 0x00000023000a7c82 */ /* 0x000fe20008000000 */
[----:B------:R-:W-:Y:S01]  /*1a10*/  UIADD3 UR16, UPT, UPT, UR16, 0x1, URZ ;  /* 0x0000000110107890 */ /* 0x000fe2000fffe0ff */
[----:B------:R-:W-:Y:S01]  /*1a20*/  UMOV UR24, UR5 ;  /* 0x0000000500187c82 */ /* 0x000fe20008000000 */
[----:B------:R-:W-:Y:S02]  /*1a30*/  UMOV UR17, UR6 ;  /* 0x0000000600117c82 */ /* 0x000fe40008000000 */
[----:B------:R1:W-:Y:S01]  /*1a40*/  UTMALDG.3D [UR8], [UR20], desc[UR18] ;  /* 0x00001208140075b4 */ /* 0x0003e20008011000 */
[----:B------:R-:W-:-:S09]  /*1a50*/  UISETP.NE.AND UP0, UPT, UR16, UR5, UPT ;  /* 0x000000051000728c */ /* 0x000fd2000bf05270 */
[----:B------:R-:W-:Y:S05]  /*1a60*/  BRA.U UP0, `(.L_x_26) ;  /* 0xfffffffd00607547 */ /* 0x000fea000b83ffff */
.L_x_21:
[----:B-1----:R-:W-:Y:S01]  /*1a70*/  ULEA UR8, UR6, UR4, 0x3 ;  /* 0x0000000406087291 */ /* 0x002fe2000f8e18ff */
[----:B------:R-:W-:Y:S01]  /*1a80*/  SHF.L.U32 R2, R17, 0x1f, RZ ;  /* 0x0000001f11027819 */ /* 0x000fe200000006ff */
[----:B------:R-:W-:Y:S01]  /*1a90*/  @!P1 SYNCS.ARRIVE.TRANS64.A1T0 RZ, [UR4+0xd8], RZ ;  /* 0x0000d8ffffff99a7 */ /* 0x000fe20008100004 */
[----:B------:R-:W-:-:S06]  /*1aa0*/  UISETP.GT.AND UP0, UPT, UR15, UR14, UPT ;  /* 0x0000000e0f00728c */ /* 0x000fcc000bf04270 */
[----:B--2---:R1:W2:Y:S03]  /*1ab0*/  SYNCS.PHASECHK.TRANS64.TRYWAIT P0, [UR8+0x48], R2 ;  /* 0x00004802ff0075a7 */ /* 0x0042a60008001108 */
[----:B------:R-:W-:Y:S05]  /*1ac0*/  BRA.U !UP0, `(.L_x_27) ;  /* 0x0000000108ac7547 */ /* 0x000fea000b800000 */
[----:B------:R-:W-:Y:S01]  /*1ad0*/  UIADD3 UR21, UPT, UPT, UR7, UR24, URZ ;  /* 0x0000001807157290 */ /* 0x000fe2000fffe0ff */
[----:B------:R-:W-:-:S11]  /*1ae0*/  UMOV UR25, UR6 ;  /* 0x0000000600197c82 */ /* 0x000fd60008000000 */
.L_x_32:
[----:B-1----:R-:W-:Y:S01]  /*1af0*/  ULEA UR17, UR25, UR4, 0x3 ;  /* 0x0000000419117291 */ /* 0x002fe2000f8e18ff */
[----:B--2---:R-:W-:Y:S01]  /*1b00*/  @!P5 MOV R3, 0x5000 ;  /* 0x000050000003d802 */ /* 0x004fe20000000f00 */
[----:B--2---:R-:W-:Y:S10]  /*1b10*/  @P0 BRA `(.L_x_28) ;  /* 0x00000000000c0947 */ /* 0x004ff40003800000 */
[----:B------:R-:W-:-:S04]  /*1b20*/  SHF.L.U32 R4, R17, 0x1f, RZ ;  /* 0x0000001f11047819 */ /* 0x000fc800000006ff */
[----:B------:R-:W2:Y:S02]  /*1b30*/  SYNCS.PHASECHK.TRANS64.TRYWAIT P0, [UR17+0x48], R4 ;  /* 0x00004804ff0075a7 */ /* 0x000ea40008001111 */
[----:B--2---:R-:W-:Y:S05]  /*1b40*/  @!P0 BRA `(.L_x_29) ;  /* 0x00000074009c8947 */ /* 0x004fea0003800000 */
.L_x_28:
[----:B------:R2:W-:Y:S01]  /*1b50*/  @!P5 SYNCS.ARRIVE.TRANS64 RZ, [UR17], R3 ;  /* 0x00000003ffffd9a7 */ /* 0x0005e20008000011 */
[----:B------:R-:W-:Y:S04]  /*1b60*/  BSSY.RECONVERGENT B0, `(.L_x_30) ;  /* 0x0000003000007945 */ /* 0x000fe80003800200 */
[----:B------:R-:W-:Y:S05]  /*1b70*/  @P4 BRA `(.L_x_31) ;  /* 0x0000000000044947 */ /* 0x000fea0003800000 */
[----:B------:R-:W-:Y:S05]  /*1b80*/  BPT.TRAP 0x1 ;  /* 0x000000040000795c */ /* 0x000fea0000300000 */
.L_x_31:
[----:B------:R-:W-:Y:S05]  /*1b90*/  BSYNC.RECONVERGENT B0 ;  /* 0x0000000000007941 */ /* 0x000fea0003800200 */
.L_x_30:
        /* <DEDUP_REMOVED lines=10> */
[----:B------:R-:W-:Y:S01]  /*1c40*/  UIADD3 UR16, UPT, UPT, UR16, 0x8800, URZ ;  /* 0x0000880010107890 */ /* 0x000fe2000fffe0ff */
[----:B-1----:R-:W-:Y:S01]  /*1c50*/  SHF.L.U32 R2, R17, 0x1f, RZ ;  /* 0x0000001f11027819 */ /* 0x002fe200000006ff */
[----:B------:R-:W-:Y:S02]  /*1c60*/  UIADD3.X UR31, UPT, UPT, URZ, UR23, URZ, UP1, !UPT ;  /* 0x00000017ff1f7290 */ /* 0x000fe40008ffe4ff */
[----:B------:R-:W-:Y:S01]  /*1c70*/  UIADD3.X UR29, UPT, UPT, URZ, UR23, URZ, UP0, !UPT ;  /* 0x00000017ff1d7290 */ /* 0x000fe200087fe4ff */
[----:B------:R1:W1:Y:S01]  /*1c80*/  SYNCS.PHASECHK.TRANS64.TRYWAIT P0, [UR8+0x48], R2 ;  /* 0x00004802ff0075a7 */ /* 0x0002620008001108 */
[----:B------:R-:W-:Y:S01]  /*1c90*/  ULEA UR8, UR25, UR4, 0xe ;  /* 0x0000000419087291 */ /* 0x000fe2000f8e70ff */
[----:B------:R-:W-:Y:S01]  /*1ca0*/  UMOV UR26, 0x0 ;  /* 0x00000000001a7882 */ /* 0x000fe20000000000 */
[----:B------:R-:W-:-:S02]  /*1cb0*/  UMOV UR27, 0x10000000 ;  /* 0x10000000001b7882 */ /* 0x000fc40000000000 */
[----:B------:R-:W-:Y:S01]  /*1cc0*/  UIADD3 UR8, UPT, UPT, UR8, 0x11800, URZ ;  /* 0x0001180008087890 */ /* 0x000fe2000fffe0ff */
[----:B------:R-:W-:Y:S01]  /*1cd0*/  UMOV UR18, UR34 ;  /* 0x0000002200127c82 */ /* 0x000fe20008000000 */
[----:B------:R-:W-:Y:S01]  /*1ce0*/  UMOV UR20, UR36 ;  /* 0x0000002400147c82 */ /* 0x000fe20008000000 */
[----:B------:R-:W-:Y:S01]  /*1cf0*/  UMOV UR12, UR36 ;  /* 0x00000024000c7c82 */ /* 0x000fe20008000000 */
[----:B------:R-:W-:Y:S01]  /*1d00*/  UMOV UR9, UR17 ;  /* 0x0000001100097c82 */ /* 0x000fe20008000000 */
[----:B------:R-:W-:Y:S01]  /*1d10*/  UMOV UR10, UR19 ;  /* 0x00000013000a7c82 */ /* 0x000fe20008000000 */
[----:B------:R1:W-:Y:S01]  /*1d20*/  UTMALDG.3D [UR16], [UR30], desc[UR26] ;  /* 0x00001a101e0075b4 */ /* 0x0003e20008011000 */
[----:B------:R-:W-:Y:S01]  /*1d30*/  UIADD3 UR24, UPT, UPT, UR24, 0x1, URZ ;  /* 0x0000000118187890 */ /* 0x000fe2000fffe0ff */
[----:B------:R-:W-:-:S03]  /*1d40*/  UMOV UR25, UR6 ;  /* 0x0000000600197c82 */ /* 0x000fc60008000000 */
[----:B------:R-:W-:Y:S01]  /*1d50*/  UISETP.NE.AND UP0, UPT, UR24, UR21, UPT ;  /* 0x000000151800728c */ /* 0x000fe2000bf05270 */
[----:B------:R1:W-:Y:S08]  /*1d60*/  UTMALDG.3D [UR8], [UR28], desc[UR26] ;  /* 0x00001a081c0075b4 */ /* 0x0003f00008011000 */
[----:B------:R-:W-:Y:S05]  /*1d70*/  BRA.U UP0, `(.L_x_32) ;  /* 0xfffffffd005c7547 */ /* 0x000fea000b83ffff */
.L_x_27:
[C---:B-1----:R-:W-:Y:S01]  /*1d80*/  LEA R2, R16.reuse, UR4, 0x3 ;  /* 0x0000000410027c11 */ /* 0x042fe2000f8e18ff */
[----:B------:R-:W-:Y:S01]  /*1d90*/  NOP ;  /* 0x0000000000007918 */ /* 0x000fe20000000000 */
[----:B--2---:R-:W-:Y:S02]  /*1da0*/  SHF.L.U32 R3, R13, 0x1f, RZ ;  /* 0x0000001f0d037819 */ /* 0x004fe400000006ff */
[----:B------:R-:W-:Y:S02]  /*1db0*/  LEA R4, R16, UR4, 0x4 ;  /* 0x0000000410047c11 */ /* 0x000fe4000f8e20ff */
[----:B------:R-:W1:Y:S02]  /*1dc0*/  SYNCS.PHASECHK.TRANS64.TRYWAIT P0, [R2+URZ+0xe0], R3 ;  /* 0x0000e003020075a7 */ /* 0x000e6400080011ff */
[----:B-1----:R-:W-:Y:S05]  /*1dd0*/  @!P0 BRA `(.L_x_33) ;  /* 0x0000007400108947 */ /* 0x002fea0003800000 */
.L_x_140:
[----:B------:R-:W2:Y:S01]  /*1de0*/  LDS.128 R4, [R4+0x170] ;  /* 0x0001700004047984 */ /* 0x000ea20000000c00 */
[----:B---3--:R-:W-:Y:S01]  /*1df0*/  ISETP.GE.AND P0, PT, R40, 0x1, PT ;  /* 0x000000012800780c */ /* 0x008fe20003f06270 */
[----:B-1----:R-:W-:Y:S01]  /*1e00*/  VIADD R2, R2, 0xf0 ;  /* 0x000000f002027836 */ /* 0x002fe20000000000 */
[----:B------:R-:W-:Y:S01]  /*1e10*/  @!PT LDS RZ, [RZ] ;  /* 0x00000000fffff984 */ /* 0x000fe20000000800 */
[----:B------:R-:W-:Y:S01]  /*1e20*/  @!PT LDS RZ, [RZ] ;  /* 0x00000000fffff984 */ /* 0x000fe20000000800 */
[----:B------:R-:W-:Y:S01]  /*1e30*/  @!PT LDS RZ, [RZ] ;  /* 0x00000000fffff984 */ /* 0x000fe20000000800 */
[----:B------:R-:W-:Y:S01]  /*1e40*/  @!PT LDS RZ, [RZ] ;  /* 0x00000000fffff984 */ /* 0x000fe20000000800 */
[----:B------:R1:W-:Y:S06]  /*1e50*/  MEMBAR.ALL.CTA ;  /* 0x0000000000007992 */ /* 0x0003ec0000008000 */
[----:B-1----:R-:W1:Y:S01]  /*1e60*/  FENCE.VIEW.ASYNC.S ;  /* 0x00000000000073c6 */ /* 0x002e620000000000 */
[----:B------:R-:W-:-:S04]  /*1e70*/  PRMT R2, RZ, 0x654, R2 ;  /* 0x00000654ff027816 */ /* 0x000fc80000000002 */
[----:B-1----:R1:W-:Y:S01]  /*1e80*/  SYNCS.ARRIVE.TRANS64.RED.A1T0 RZ, [R2+URZ], RZ ;  /* 0x000000ff02ff79a7 */ /* 0x0023e200081004ff */
[----:B--2---:R-:W-:-:S13]  /*1e90*/  LOP3.LUT P2, RZ, R6, 0x1, RZ, 0xc0, !PT ;  /* 0x0000000106ff7812 */ /* 0x004fda000784c0ff */
[----:B------:R-:W-:Y:S01]  /*1ea0*/  @P2 SHF.R.U32.HI R3, RZ, 0x10, R5 ;  /* 0x00000010ff032819 */ /* 0x000fe20000011605 */
[----:B------:R-:W-:Y:S01]  /*1eb0*/  VOTEU.ANY UP0, P2 ;  /* 0x0000000000ff7886 */ /* 0x000fe20001000100 */
[----:B------:R-:W-:Y:S02]  /*1ec0*/  @P2 MOV R10, R4 ;  /* 0x00000004000a2202 */ /* 0x000fe40000000f00 */
[----:B------:R-:W-:Y:S02]  /*1ed0*/  @P2 R2UR.BROADCAST UR8, R3 ;  /* 0x00000000030822ca */ /* 0x000fe400008e0000 */
[----:B------:R-:W-:-:S11]  /*1ee0*/  @P2 LOP3.LUT R9, R5, 0xffff, RZ, 0xc0, !PT ;  /* 0x0000ffff05092812 */ /* 0x000fd600078ec0ff */
[----:B------:R-:W-:Y:S01]  /*1ef0*/  @UP0 UMOV UR36, UR8 ;  /* 0x0000000800240c82 */ /* 0x000fe20008000000 */
[----:B-1----:R-:W-:Y:S05]  /*1f00*/  @!P0 BRA `(.L_x_34) ;  /* 0x0000000000b88947 */ /* 0x002fea0003800000 */
[----:B------:R-:W4:Y:S01]  /*1f10*/  LDC.64 R4, c[0x0][0xb18] ;  /* 0x0002c600ff047b82 */ /* 0x000f220000000a00 */
[----:B------:R-:W-:-:S07]  /*1f20*/  ISETP.NE.AND P3, PT, R40, 0x1, PT ;  /* 0x000000012800780c */ /* 0x000fce0003f65270 */
[----:B------:R-:W1:Y:S08]  /*1f30*/  LDC.64 R6, c[0x0][0xb10] ;  /* 0x0002c400ff067b82 */ /* 0x000e700000000a00 */
[----:B------:R-:W2:Y:S08]  /*1f40*/  LDC R14, c[0x0][0xb20] ;  /* 0x0002c800ff0e7b82 */ /* 0x000eb00000000800 */
[----:B------:R-:W3:Y:S01]  /*1f50*/  LDC R15, c[0x0][0xb0c] ;  /* 0x0002c300ff0f7b82 */ /* 0x000ee20000000800 */
[----:B----4-:R-:W-:Y:S01]  /*1f60*/  IMAD.HI.U32 R19, R0, R5, RZ ;  /* 0x0000000500137227 */ /* 0x010fe200078e00ff */
[----:B------:R-:W-:-:S03]  /*1f70*/  ISETP.NE.AND P0, PT, R4, 0x1, PT ;  /* 0x000000010400780c */ /* 0x000fc60003f05270 */
[----:B------:R-:W-:-:S03]  /*1f80*/  IMAD.HI.U32 R5, R9, R5, RZ ;  /* 0x0000000509057227 */ /* 0x000fc600078e00ff */
[----:B------:R-:W4:Y:S01]  /*1f90*/  LDC.64 R2, c[0x0][0xb28] ;  /* 0x0002ca00ff027b82 */ /* 0x000f220000000a00 */
[----:B-1----:R-:W-:-:S04]  /*1fa0*/  IMAD.HI.U32 R20, R8, R6, RZ ;  /* 0x0000000608147227 */ /* 0x002fc800078e00ff */
[----:B------:R-:W-:Y:S01]  /*1fb0*/  IMAD.HI.U32 R21, R10, R6, RZ ;  /* 0x000000060a157227 */ /* 0x000fe200078e00ff */
[----:B------:R-:W-:Y:S02]  /*1fc0*/  SHF.R.U32.HI R20, RZ, R7, R20 ;  /* 0x00000007ff147219 */ /* 0x000fe40000011614 */
[-C--:B--2---:R-:W-:Y:S02]  /*1fd0*/  SHF.R.U32.HI R19, RZ, R14.reuse, R19 ;  /* 0x0000000eff137219 */ /* 0x084fe40000011613 */
[----:B------:R-:W-:Y:S02]  /*1fe0*/  SHF.R.U32.HI R5, RZ, R14, R5 ;  /* 0x0000000eff057219 */ /* 0x000fe40000011605 */
[----:B------:R-:W-:Y:S02]  /*1ff0*/  SEL R19, R0, R19, !P0 ;  /* 0x0000001300137207 */ /* 0x000fe40004000000 */
[----:B------:R-:W-:Y:S02]  /*2000*/  SHF.R.U32.HI R21, RZ, R7, R21 ;  /* 0x00000007ff157219 */ /* 0x000fe40000011615 */
[----:B---3--:R-:W-:-:S02]  /*2010*/  ISETP.NE.AND P1, PT, R15, 0x1, PT ;  /* 0x000000010f00780c */ /* 0x008fc40003f25270 */
[----:B------:R-:W-:Y:S02]  /*2020*/  SEL R5, R9, R5, !P0 ;  /* 0x0000000509057207 */ /* 0x000fe40004000000 */
[----:B------:R-:W-:Y:S02]  /*2030*/  SEL R20, R8, R20, !P1 ;  /* 0x0000001408147207 */ /* 0x000fe40004800000 */
[----:B------:R-:W-:Y:S01]  /*2040*/  SEL R21, R10, R21, !P1 ;  /* 0x000000150a157207 */ /* 0x000fe20004800000 */
[----:B----4-:R-:W-:-:S04]  /*2050*/  IMAD.HI.U32 R18, R19, R2, RZ ;  /* 0x0000000213127227 */ /* 0x010fc800078e00ff */
        /* <DEDUP_REMOVED lines=10> */
[----:B------:R-:W-:-:S04]  /*2100*/  @!P0 IMAD.HI.U32 R7, R21, R2, RZ ;  /* 0x0000000215078227 */ /* 0x000fc800078e00ff */
[----:B------:R-:W-:Y:S01]  /*2110*/  IMAD.MOV R2, RZ, RZ, -R6 ;  /* 0x000000ffff027224 */ /* 0x000fe200078e0a06 */
[----:B------:R-:W-:Y:S02]  /*2120*/  @!P0 SHF.R.U32.HI R3, RZ, R3, R7 ;  /* 0x00000003ff038219 */ /* 0x000fe40000011607 */
[----:B------:R-:W-:Y:S01]  /*2130*/  IADD3 R7, PT, PT, -R5, RZ, RZ ;  /* 0x000000ff05077210 */ /* 0x000fe20007ffe1ff */
[----:B------:R-:W-:Y:S01]  /*2140*/  IMAD R2, R40, R2, R5 ;  /* 0x0000000228027224 */ /* 0x000fe200078e0205 */
        /* <DEDUP_REMOVED lines=10> */
.L_x_34:
[----:B------:R-:W1:Y:S02]  /*21f0*/  LDCU UR8, c[0x0][0xb30] ;  /* 0x00016600ff0877ac */ /* 0x000e640008000800 */
[----:B-1----:R-:W-:-:S09]  /*2200*/  UISETP.NE.AND UP0, UPT, UR8, 0x1, UPT ;  /* 0x000000010800788c */ /* 0x002fd2000bf05270 */
[----:B------:R-:W-:Y:S05]  /*2210*/  BRA.U UP0, `(.L_x_35) ;  /* 0x0000000100407547 */ /* 0x000fea000b800000 */
[----:B------:R-:W1:Y:S08]  /*2220*/  LDC.64 R4, c[0x0][0xb10] ;  /* 0x0002c400ff047b82 */ /* 0x000e700000000a00 */
[----:B------:R-:W2:Y:S08]  /*2230*/  LDC.64 R2, c[0x0][0xb18] ;  /* 0x0002c600ff027b82 */ /* 0x000eb00000000a00 */
[----:B------:R-:W3:Y:S08]  /*2240*/  LDC R6, c[0x0][0xb20] ;  /* 0x0002c800ff067b82 */ /* 0x000ef00000000800 */
[----:B------:R-:W4:Y:S01]  /*2250*/  LDC R7, c[0x0][0xb0c] ;  /* 0x0002c300ff077b82 */ /* 0x000f220000000800 */
[----:B-1----:R-:W-:-:S05]  /*2260*/  IMAD.HI.U32 R4, R10, R4, RZ ;  /* 0x000000040a047227 */ /* 0x002fca00078e00ff */
[----:B------:R-:W-:Y:S01]  /*2270*/  SHF.R.U32.HI R4, RZ, R5, R4 ;  /* 0x00000005ff047219 */ /* 0x000fe20000011604 */
[----:B--2---:R-:W-:Y:S01]  /*2280*/  IMAD.HI.U32 R3, R9, R3, RZ ;  /* 0x0000000309037227 */ /* 0x004fe200078e00ff */
[----:B------:R-:W-:-:S04]  /*2290*/  ISETP.NE.AND P0, PT, R2, 0x1, PT ;  /* 0x000000010200780c */ /* 0x000fc80003f05270 */
[----:B---3--:R-:W-:-:S04]  /*22a0*/  SHF.R.U32.HI R3, RZ, R6, R3 ;  /* 0x00000006ff037219 */ /* 0x008fc80000011603 */
[----:B------:R-:W-:Y:S02]  /*22b0*/  SEL R3, R9, R3, !P0 ;  /* 0x0000000309037207 */ /* 0x000fe40004000000 */
[----:B----4-:R-:W-:-:S04]  /*22c0*/  ISETP.NE.AND P1, PT, R7, 0x1, PT ;  /* 0x000000010700780c */ /* 0x010fc80003f25270 */
[----:B------:R-:W-:-:S05]  /*22d0*/  SEL R4, R10, R4, !P1 ;  /* 0x000000040a047207 */ /* 0x000fca0004800000 */
[----:B------:R-:W-:Y:S02]  /*22e0*/  IMAD.IADD R5, R3, 0x1, -R4 ;  /* 0x0000000103057824 */ /* 0x000fe400078e0a04 */
[----:B------:R-:W-:Y:S02]  /*22f0*/  IMAD.IADD R3, R4, 0x1, -R3 ;  /* 0x0000000104037824 */ /* 0x000fe400078e0a03 */
[----:B------:R-:W-:Y:S02]  /*2300*/  IMAD R10, R5, R7, R10 ;  /* 0x00000007050a7224 */ /* 0x000fe400078e020a */
[----:B------:R-:W-:-:S07]  /*2310*/  IMAD R9, R3, R2, R9 ;  /* 0x0000000203097224 */ /* 0x000fce00078e0209 */
.L_x_35:
[----:B------:R-:W-:Y:S01]  /*2320*/  VIADD R16, R16, 0x1 ;  /* 0x0000000110107836 */ /* 0x000fe20000000000 */
[----:B------:R-:W-:Y:S01]  /*2330*/  PLOP3.LUT P1, PT, PT, PT, PT, 0x80, 0x8 ;  /* 0x000000000008781c */ /* 0x000fe20003f2f070 */
[----:B------:R-:W-:Y:S02]  /*2340*/  IMAD.IADD R15, R10, 0x1, R87 ;  /* 0x000000010a0f7824 */ /* 0x000fe400078e0257 */
[----:B------:R-:W-:Y:S01]  /*2350*/  IMAD.IADD R14, R9, 0x1, R86 ;  /* 0x00000001090e7824 */ /* 0x000fe200078e0256 */
[----:B------:R-:W-:-:S04]  /*2360*/  ISETP.NE.AND P0, PT, R16, 0x2, PT ;  /* 0x000000021000780c */ /* 0x000fc80003f05270 */
[----:B------:R-:W-:Y:S02]  /*2370*/  SEL R2, RZ, 0x1, P0 ;  /* 0x00000001ff027807 */ /* 0x000fe40000000000 */
[----:B------:R-:W-:Y:S02]  /*2380*/  SEL R16, R16, RZ, P0 ;  /* 0x000000ff10107207 */ /* 0x000fe40000000000 */
[----:B------:R-:W-:Y:S01]  /*2390*/  LOP3.LUT R13, R13, R2, RZ, 0x3c, !PT ;  /* 0x000000020d0d7212 */ /* 0x000fe200078e3cff */
[----:B------:R-:W-:Y:S06]  /*23a0*/  @P2 BRA `(.L_x_36) ;  /* 0xfffffff000982947 */ /* 0x000fec000383ffff */
[----:B------:R-:W-:Y:S01]  /*23b0*/  UIADD3 UR4, UPT, UPT, UR4, 0x48, URZ ;  /* 0x0000004804047890 */ /* 0x000fe2000fffe0ff */
[----:B------:R-:W-:-:S03]  /*23c0*/  SHF.L.U32 R2, R17, 0x1f, RZ ;  /* 0x0000001f11027819 */ /* 0x000fc600000006ff */
[----:B------:R-:W-:-:S09]  /*23d0*/  ULEA UR5, UR6, UR4, 0x3 ;  /* 0x0000000406057291 */ /* 0x000fd2000f8e18ff */
[----:B------:R-:W1:Y:S02]  /*23e0*/  SYNCS.PHASECHK.TRANS64.TRYWAIT P0, [UR5], R2 ;  /* 0x00000002ff0075a7 */ /* 0x000e640008001105 */
[----:B-1----:R-:W-:Y:S05]  /*23f0*/  @!P0 BRA `(.L_x_37) ;  /* 0x0000006c009c8947 */ /* 0x002fea0003800000 */
.L_x_142:
[----:B------:R-:W-:-:S04]  /*2400*/  UIADD3 UR6, UPT, UPT, UR6, 0x1, URZ ;  /* 0x0000000106067890 */ /* 0x000fc8000fffe0ff */
[----:B------:R-:W-:-:S04]  /*2410*/  UISETP.NE.AND UP0, UPT, UR6, 0x9, UPT ;  /* 0x000000090600788c */ /* 0x000fc8000bf05270 */
[----:B------:R-:W-:Y:S02]  /*2420*/  USEL UR7, URZ, 0x1, UP0 ;  /* 0x00000001ff077887 */ /* 0x000fe40008000000 */
[----:B------:R-:W-:-:S04]  /*2430*/  USEL UR6, UR6, URZ, UP0 ;  /* 0x000000ff06067287 */ /* 0x000fc80008000000 */
[----:B------:R-:W-:Y:S01]  /*2440*/  ULEA UR5, UR6, UR4, 0x3 ;  /* 0x0000000406057291 */ /* 0x000fe2000f8e18ff */
[----:B-1----:R-:W-:-:S04]  /*2450*/  LOP3.LUT R2, R17, UR7, RZ, 0x3c, !PT ;  /* 0x0000000711027c12 */ /* 0x002fc8000f8e3cff */
[----:B------:R-:W-:-:S04]  /*2460*/  SHF.L.U32 R3, R2, 0x1f, RZ ;  /* 0x0000001f02037819 */ /* 0x000fc800000006ff */
[----:B------:R-:W1:Y:S02]  /*2470*/  SYNCS.PHASECHK.TRANS64.TRYWAIT P0, [UR5], R3 ;  /* 0x00000003ff0075a7 */ /* 0x000e640008001105 */
[----:B-1----:R-:W-:Y:S05]  /*2480*/  @!P0 BRA `(.L_x_38) ;  /* 0x0000006c00908947 */ /* 0x002fea0003800000 */
.L_x_144:
[----:B------:R-:W-:-:S04]  /*2490*/  UIADD3 UR6, UPT, UPT, UR6, 0x1, URZ ;  /* 0x0000000106067890 */ /* 0x000fc8000fffe0ff */
[----:B------:R-:W-:-:S04]  /*24a0*/  UISETP.NE.AND UP0, UPT, UR6, 0x9, UPT ;  /* 0x000000090600788c */ /* 0x000fc8000bf05270 */
[----:B------:R-:W-:Y:S02]  /*24b0*/  USEL UR7, URZ, 0x1, UP0 ;  /* 0x00000001ff077887 */ /* 0x000fe40008000000 */
[----:B------:R-:W-:-:S04]  /*24c0*/  USEL UR6, UR6, URZ, UP0 ;  /* 0x000000ff06067287 */ /* 0x000fc80008000000 */
[----:B------:R-:W-:Y:S01]  /*24d0*/  ULEA UR5, UR6, UR4, 0x3 ;  /* 0x0000000406057291 */ /* 0x000fe2000f8e18ff */
[----:B------:R-:W-:-:S04]  /*24e0*/  LOP3.LUT R2, R2, UR7, RZ, 0x3c, !PT ;  /* 0x0000000702027c12 */ /* 0x000fc8000f8e3cff */
[----:B-1----:R-:W-:-:S04]  /*24f0*/  SHF.L.U32 R3, R2, 0x1f, RZ ;  /* 0x0000001f02037819 */ /* 0x002fc800000006ff */
[----:B------:R-:W1:Y:S02]  /*2500*/  SYNCS.PHASECHK.TRANS64.TRYWAIT P0, [UR5], R3 ;  /* 0x00000003ff0075a7 */ /* 0x000e640008001105 */
[----:B-1----:R-:W-:Y:S05]  /*2510*/  @!P0 BRA `(.L_x_39) ;  /* 0x0000006c00848947 */ /* 0x002fea0003800000 */
.L_x_146:
        /* <DEDUP_REMOVED lines=9> */
.L_x_148:
        /* <DEDUP_REMOVED lines=9> */
.L_x_150:
        /* <DEDUP_REMOVED lines=9> */
.L_x_152:
        /* <DEDUP_REMOVED lines=9> */
.L_x_154:
        /* <DEDUP_REMOVED lines=9> */
.L_x_156:
[----:B------:R-:W-:-:S04]  /*27f0*/  UIADD3 UR6, UPT, UPT, UR6, 0x1, URZ ;  /* 0x0000000106067890 */ /* 0x000fc8000fffe0ff */
[----:B------:R-:W-:-:S04]  /*2800*/  UISETP.NE.AND UP0, UPT, UR6, 0x9, UPT ;  /* 0x000000090600788c */ /* 0x000fc8000bf05270 */
[----:B------:R-:W-:Y:S02]  /*2810*/  USEL UR5, URZ, 0x1, UP0 ;  /* 0x00000001ff057887 */ /* 0x000fe40008000000 */
[----:B------:R-:W-:-:S04]  /*2820*/  USEL UR6, UR6, URZ, UP0 ;  /* 0x000000ff06067287 */ /* 0x000fc80008000000 */
[----:B------:R-:W-:Y:S01]  /*2830*/  ULEA UR6, UR6, UR4, 0x3 ;  /* 0x0000000406067291 */ /* 0x000fe2000f8e18ff */
[----:B------:R-:W-:-:S04]  /*2840*/  LOP3.LUT R2, R2, UR5, RZ, 0x3c, !PT ;  /* 0x0000000502027c12 */ /* 0x000fc8000f8e3cff */
[----:B------:R-:W-:Y:S01]  /*2850*/  SHF.L.U32 R2, R2, 0x1f, RZ ;  /* 0x0000001f02027819 */ /* 0x000fe200000006ff */
[----:B-1--4-:R-:W-:-:S07]  /*2860*/  IMAD.U32 R0, RZ, RZ, UR6 ;  /* 0x00000006ff007e24 */ /* 0x012fce000f8e00ff */
.L_x_45:
[----:B-1----:R1:W2:Y:S02]  /*2870*/  SYNCS.PHASECHK.TRANS64.TRYWAIT P0, [R0+URZ], R2 ;  /* 0x00000002000075a7 */ /* 0x0022a400080011ff */
[----:B--2---:R-:W-:Y:S05]  /*2880*/  @!P0 NANOSLEEP.SYNCS 0x989680 ;  /* 0x009896800000895d */ /* 0x004fea0003900000 */
[----:B------:R-:W2:Y:S02]  /*2890*/  @!P0 SYNCS.PHASECHK.TRANS64 P0, [R0+URZ], R2 ;  /* 0x00000002000085a7 */ /* 0x000ea400080010ff */
[----:B--2---:R-:W-:Y:S05]  /*28a0*/  @P0 EXIT ;  /* 0x000000000000094d */ /* 0x004fea0003800000 */
[----:B------:R-:W-:Y:S05]  /*28b0*/  BRA `(.L_x_45) ;  /* 0xfffffffc00ec7947 */ /* 0x000fea000383ffff */
.L_x_18:
[----:B------:R-:W-:-:S04]  /*28c0*/  UISETP.NE.AND UP1, UPT, UR37, URZ, UPT ;  /* 0x000000ff2500728c */ /* 0x000fc8000bf25270 */
[----:B------:R-:W-:-:S09]  /*28d0*/  UISETP.NE.OR UP1, UPT, UR8, 0x1, UP1 ;  /* 0x000000010800788c */ /* 0x000fd20008f25670 */
[----:B------:R-:W-:Y:S05]  /*28e0*/  BRA.U UP1, `(.L_x_46) ;  /* 0x0000000501487547 */ /* 0x000fea000b800000 */
[----:B------:R-:W-:Y:S01]  /*28f0*/  ISETP.NE.AND P2, PT, R2, RZ, PT ;  /* 0x000000ff0200720c */ /* 0x000fe20003f45270 */
[----:B------:R-:W-:Y:S01]  /*2900*/  IMAD.MOV.U32 R12, RZ, RZ, 0x1 ;  /* 0x00000001ff0c7424 */ /* 0x000fe200078e00ff */
[----:B------:R-:W-:Y:S02]  /*2910*/  CS2R R10, SRZ ;  /* 0x00000000000a7805 */ /* 0x000fe4000001ff00 */
[----:B------:R-:W-:Y:S01]  /*2920*/  CS2R R8, SRZ ;  /* 0x0000000000087805 */ /* 0x000fe2000001ff00 */
[----:B------:R-:W-:Y:S01]  /*2930*/  UMOV UR4, 0x400 ;  /* 0x0000040000047882 */ /* 0x000fe20000000000 */
[----:B------:R-:W-:Y:S01]  /*2940*/  UMOV UR6, URZ ;  /* 0x000000ff00067c82 */ /* 0x000fe20008000000 */
[----:B------:R-:W-:-:S12]  /*2950*/  ULEA UR37, UR37, UR4, 0x18 ;  /* 0x0000000425257291 */ /* 0x000fd8000f8ec0ff */
.L_x_50:
[----:B------:R-:W-:Y:S02]  /*2960*/  LEA R0, R8, UR37, 0x3 ;  /* 0x0000002508007c11 */ /* 0x000fe4000f8e18ff */
[----:B------:R-:W-:-:S03]  /*2970*/  SHF.L.U32 R4, R9, 0x1f, RZ ;  /* 0x0000001f09047819 */ /* 0x000fc600000006ff */
[----:B------:R-:W-:Y:S01]  /*2980*/  VIADD R5, R0, 0x150 ;  /* 0x0000015000057836 */ /* 0x000fe20000000000 */
[----:B------:R-:W1:Y:S02]  /*2990*/  SYNCS.PHASECHK.TRANS64.TRYWAIT P0, [R0+URZ+0x140], R4 ;  /* 0x00014004000075a7 */ /* 0x000e6400080011ff */
[----:B-1----:R-:W-:Y:S05]  /*29a0*/  @!P0 BRA `(.L_x_47) ;  /* 0x0000006800f08947 */ /* 0x002fea0003800000 */
.L_x_157:
[----:B------:R-:W-:Y:S01]  /*29b0*/  ULEA UR5, UR6, UR37, 0x3 ;  /* 0x0000002506057291 */ /* 0x000fe2000f8e18ff */
[----:B-1----:R-:W-:Y:S01]  /*29c0*/  PRMT R0, RZ, 0x654, R5 ;  /* 0x00000654ff007816 */ /* 0x002fe20000000005 */
[----:B------:R-:W-:Y:S01]  /*29d0*/  @!P2 IMAD.MOV.U32 R4, RZ, RZ, 0x10 ;  /* 0x00000010ff04a424 */ /* 0x000fe200078e00ff */
[----:B------:R-:W-:Y:S01]  /*29e0*/  SHF.L.U32 R5, R12, 0x1f, RZ ;  /* 0x0000001f0c057819 */ /* 0x000fe200000006ff */
[----:B------:R-:W-:Y:S01]  /*29f0*/  UIADD3 UR4, UPT, UPT, UR5, 0xe0, URZ ;  /* 0x000000e005047890 */ /* 0x000fe2000fffe0ff */
[----:B------:R1:W-:Y:S05]  /*2a00*/  SYNCS.ARRIVE.TRANS64.RED.A1T0 RZ, [R0+URZ], RZ ;  /* 0x000000ff00ff79a7 */ /* 0x0003ea00081004ff */
[----:B------:R-:W-:Y:S01]  /*2a10*/  IMAD.U32 R6, RZ, RZ, UR4 ;  /* 0x00000004ff067e24 */ /* 0x000fe2000f8e00ff */
[----:B------:R-:W2:Y:S04]  /*2a20*/  SYNCS.PHASECHK.TRANS64.TRYWAIT P0, [UR5+0xf0], R5 ;  /* 0x0000f005ff0075a7 */ /* 0x000ea80008001105 */
[----:B------:R-:W-:Y:S01]  /*2a30*/  PRMT R6, R2, 0x654, R6 ;  /* 0x0000065402067816 */ /* 0x000fe20000000006 */
[----:B-12---:R-:W-:Y:S06]  /*2a40*/  @!P0 BRA `(.L_x_48) ;  /* 0x0000006800dc8947 */ /* 0x006fec0003800000 */
.L_x_159:
[----:B------:R-:W-:Y:S01]  /*2a50*/  ULEA UR4, UR6, UR37, 0x4 ;  /* 0x0000002506047291 */ /* 0x000fe2000f8e20ff */
[----:B------:R-:W-:Y:S01]  /*2a60*/  SEL R3, R6, R3, !P2 ;  /* 0x0000000306037207 */ /* 0x000fe20005000000 */
[----:B------:R-:W-:Y:S01]  /*2a70*/  UIADD3 UR5, UPT, UPT, UR5, 0xe0, URZ ;  /* 0x000000e005057890 */ /* 0x000fe2000fffe0ff */
[----:B-1----:R-:W-:Y:S01]  /*2a80*/  LEA R0, R11, UR37, 0x3 ;  /* 0x000000250b007c11 */ /* 0x002fe2000f8e18ff */
[----:B------:R-:W-:Y:S01]  /*2a90*/  UIADD3 UR4, UPT, UPT, UR4, 0x170, URZ ;  /* 0x0000017004047890 */ /* 0x000fe2000fffe0ff */
[----:B------:R1:W-:Y:S01]  /*2aa0*/  @!P2 SYNCS.ARRIVE.TRANS64.RED RZ, [R3+URZ], R4 ;  /* 0x0000000403ffa9a7 */ /* 0x0003e200080004ff */
[----:B------:R-:W-:Y:S01]  /*2ab0*/  UIADD3 UR6, UPT, UPT, UR6, 0x1, URZ ;  /* 0x0000000106067890 */ /* 0x000fe2000fffe0ff */
[----:B------:R-:W-:-:S03]  /*2ac0*/  VIADD R8, R8, 0x1 ;  /* 0x0000000108087836 */ /* 0x000fc60000000000 */
[----:B------:R-:W-:Y:S02]  /*2ad0*/  UISETP.NE.AND UP0, UPT, UR6, 0x2, UPT ;  /* 0x000000020600788c */ /* 0x000fe4000bf05270 */
[----:B------:R-:W-:Y:S01]  /*2ae0*/  ISETP.NE.AND P0, PT, R8, 0x2, PT ;  /* 0x000000020800780c */ /* 0x000fe20003f05270 */
[----:B------:R-:W-:Y:S06]  /*2af0*/  UGETNEXTWORKID.BROADCAST [UR4], [UR5] ;  /* 0x00000000040073ca */ /* 0x000fec0008000100 */
[----:B------:R-:W-:Y:S02]  /*2b00*/  USEL UR4, URZ, 0x1, UP0 ;  /* 0x00000001ff047887 */ /* 0x000fe40008000000 */
[----:B------:R-:W-:-:S04]  /*2b10*/  USEL UR6, UR6, URZ, UP0 ;  /* 0x000000ff06067287 */ /* 0x000fc80008000000 */
[----:B------:R-:W-:Y:S02]  /*2b20*/  LOP3.LUT R12, R12, UR4, RZ, 0x3c, !PT ;  /* 0x000000040c0c7c12 */ /* 0x000fe4000f8e3cff */
[----:B-1----:R-:W-:-:S04]  /*2b30*/  SHF.L.U32 R4, R10, 0x1f, RZ ;  /* 0x0000001f0a047819 */ /* 0x002fc800000006ff */
[----:B------:R-:W1:Y:S02]  /*2b40*/  SYNCS.PHASECHK.TRANS64.TRYWAIT P1, [R0+URZ+0xe0], R4 ;  /* 0x0000e004000075a7 */ /* 0x000e6400080211ff */
[----:B-1----:R-:W-:Y:S05]  /*2b50*/  @!P1 BRA `(.L_x_49) ;  /* 0x0000006800b09947 */ /* 0x002fea0003800000 */
.L_x_160:
[C---:B-1----:R-:W-:Y:S01]  /*2b60*/  LEA R4, R11.reuse, UR37, 0x4 ;  /* 0x000000250b047c11 */ /* 0x042fe2000f8e20ff */
[----:B------:R-:W-:Y:S01]  /*2b70*/  VIADD R0, R0, 0xf0 ;  /* 0x000000f000007836 */ /* 0x000fe20000000000 */
[----:B------:R-:W-:Y:S01]  /*2b80*/  SEL R8, R8, RZ, P0 ;  /* 0x000000ff08087207 */ /* 0x000fe20000000000 */
[----:B------:R-:W-:-:S03]  /*2b90*/  VIADD R11, R11, 0x1 ;  /* 0x000000010b0b7836 */ /* 0x000fc60000000000 */
[----:B------:R-:W1:Y:S01]  /*2ba0*/  LDS.128 R4, [R4+0x170] ;  /* 0x0001700004047984 */ /* 0x000e620000000c00 */
[----:B------:R-:W-:Y:S02]  /*2bb0*/  PRMT R0, RZ, 0x654, R0 ;  /* 0x00000654ff007816 */ /* 0x000fe40000000000 */
[C---:B------:R-:W-:Y:S01]  /*2bc0*/  ISETP.NE.AND P1, PT, R11.reuse, 0x2, PT ;  /* 0x000000020b00780c */ /* 0x040fe20003f25270 */
[----:B------:R-:W-:Y:S01]  /*2bd0*/  @!PT LDS RZ, [RZ] ;  /* 0x00000000fffff984 */ /* 0x000fe20000000800 */
[----:B------:R-:W-:Y:S01]  /*2be0*/  @!PT LDS RZ, [RZ] ;  /* 0x00000000fffff984 */ /* 0x000fe20000000800 */
[----:B------:R-:W-:Y:S01]  /*2bf0*/  @!PT LDS RZ, [RZ] ;  /* 0x00000000fffff984 */ /* 0x000fe20000000800 */
[----:B------:R-:W-:Y:S01]  /*2c00*/  @!PT LDS RZ, [RZ] ;  /* 0x00000000fffff984 */ /* 0x000fe20000000800 */
[----:B------:R2:W-:Y:S06]  /*2c10*/  MEMBAR.ALL.CTA ;  /* 0x0000000000007992 */ /* 0x0005ec0000008000 */
[----:B--2---:R-:W2:Y:S01]  /*2c20*/  FENCE.VIEW.ASYNC.S ;  /* 0x00000000000073c6 */ /* 0x004ea20000000000 */
[----:B------:R-:W-:Y:S01]  /*2c30*/  SEL R11, R11, RZ, P1 ;  /* 0x000000ff0b0b7207 */ /* 0x000fe20000800000 */
[----:B--2---:R2:W-:Y:S01]  /*2c40*/  SYNCS.ARRIVE.TRANS64.RED.A1T0 RZ, [R0+URZ], RZ ;  /* 0x000000ff00ff79a7 */ /* 0x0045e200081004ff */
[----:B-1----:R-:W-:-:S02]  /*2c50*/  LOP3.LUT P3, RZ, R6, 0x1, RZ, 0xc0, !PT ;  /* 0x0000000106ff7812 */ /* 0x002fc4000786c0ff */
[----:B------:R-:W-:-:S04]  /*2c60*/  SEL R4, RZ, 0x1, P1 ;  /* 0x00000001ff047807 */ /* 0x000fc80000800000 */
[----:B------:R-:W-:Y:S02]  /*2c70*/  LOP3.LUT R10, R10, R4, RZ, 0x3c, !PT ;  /* 0x000000040a0a7212 */ /* 0x000fe400078e3cff */
[----:B--2---:R-:W-:-:S04]  /*2c80*/  SEL R0, RZ, 0x1, P0 ;  /* 0x00000001ff007807 */ /* 0x004fc80000000000 */
[----:B------:R-:W-:Y:S01]  /*2c90*/  LOP3.LUT R9, R9, R0, RZ, 0x3c, !PT ;  /* 0x0000000009097212 */ /* 0x000fe200078e3cff */
[----:B------:R-:W-:Y:S06]  /*2ca0*/  @P3 BRA `(.L_x_50) ;  /* 0xfffffffc002c3947 */ /* 0x000fec000383ffff */
[----:B------:R-:W-:Y:S01]  /*2cb0*/  ULEA UR5, UR6, UR37, 0x3 ;  /* 0x0000002506057291 */ /* 0x000fe2000f8e18ff */
[----:B------:R-:W-:-:S08]  /*2cc0*/  SHF.L.U32 R2, R12, 0x1f, RZ ;  /* 0x0000001f0c027819 */ /* 0x000fd000000006ff */
[----:B------:R-:W1:Y:S02]  /*2cd0*/  SYNCS.PHASECHK.TRANS64 P0, [UR5+0xf0], R2 ;  /* 0x0000f002ff0075a7 */ /* 0x000e640008001005 */
[----:B-1----:R-:W-:Y:S05]  /*2ce0*/  @P0 BRA `(.L_x_51) ;  /* 0x0000000000080947 */ /* 0x002fea0003800000 */
[----:B------:R-:W1:Y:S02]  /*2cf0*/  SYNCS.PHASECHK.TRANS64.TRYWAIT P0, [UR5+0xf0], R2 ;  /* 0x0000f002ff0075a7 */ /* 0x000e640008001105 */
[----:B-1----:R-:W-:Y:S05]  /*2d00*/  @!P0 BRA `(.L_x_52) ;  /* 0x0000006800588947 */ /* 0x002fea0003800000 */
.L_x_51:
[----:B------:R-:W-:-:S04]  /*2d10*/  UIADD3 UR4, UPT, UPT, UR6, 0x1, URZ ;  /* 0x0000000106047890 */ /* 0x000fc8000fffe0ff */
[----:B------:R-:W-:-:S04]  /*2d20*/  UISETP.NE.AND UP0, UPT, UR4, 0x2, UPT ;  /* 0x000000020400788c */ /* 0x000fc8000bf05270 */
[----:B------:R-:W-:Y:S02]  /*2d30*/  USEL UR7, URZ, 0x1, UP0 ;  /* 0x00000001ff077887 */ /* 0x000fe40008000000 */
[----:B------:R-:W-:-:S04]  /*2d40*/  USEL UR4, UR4, URZ, UP0 ;  /* 0x000000ff04047287 */ /* 0x000fc80008000000 */
[----:B------:R-:W-:Y:S01]  /*2d50*/  ULEA UR4, UR4, UR37, 0x3 ;  /* 0x0000002504047291 */ /* 0x000fe2000f8e18ff */
[----:B-1----:R-:W-:-:S04]  /*2d60*/  LOP3.LUT R2, R12, UR7, RZ, 0x3c, !PT ;  /* 0x000000070c027c12 */ /* 0x002fc8000f8e3cff */
[----:B------:R-:W-:-:S04]  /*2d70*/  SHF.L.U32 R0, R2, 0x1f, RZ ;  /* 0x0000001f02007819 */ /* 0x000fc800000006ff */
[----:B------:R-:W1:Y:S02]  /*2d80*/  SYNCS.PHASECHK.TRANS64 P0, [UR4+0xf0], R0 ;  /* 0x0000f000ff0075a7 */ /* 0x000e640008001004 */
[----:B-1----:R-:W-:Y:S05]  /*2d90*/  @P0 EXIT ;  /* 0x000000000000094d */ /* 0x002fea0003800000 */
[----:B------:R-:W-:Y:S02]  /*2da0*/  SHF.L.U32 R2, R2, 0x1f, RZ ;  /* 0x0000001f02027819 */ /* 0x000fe400000006ff */
[----:B------:R-:W-:-:S07]  /*2db0*/  MOV R0, UR4 ;  /* 0x0000000400007c02 */ /* 0x000fce0008000f00 */
.L_x_53:
[----:B-1----:R1:W2:Y:S02]  /*2dc0*/  SYNCS.PHASECHK.TRANS64.TRYWAIT P0, [R0+URZ+0xf0], R2 ;  /* 0x0000f002000075a7 */ /* 0x0022a400080011ff */
[----:B--2---:R-:W-:Y:S05]  /*2dd0*/  @!P0 NANOSLEEP.SYNCS 0x989680 ;  /* 0x009896800000895d */ /* 0x004fea0003900000 */
[----:B------:R-:W2:Y:S02]  /*2de0*/  @!P0 SYNCS.PHASECHK.TRANS64 P0, [R0+URZ+0xf0], R2 ;  /* 0x0000f002000085a7 */ /* 0x000ea400080010ff */
[----:B--2---:R-:W-:Y:S05]  /*2df0*/  @P0 EXIT ;  /* 0x000000000000094d */ /* 0x004fea0003800000 */
[----:B------:R-:W-:Y:S05]  /*2e00*/  BRA `(.L_x_53) ;  /* 0xfffffffc00ec7947 */ /* 0x000fea000383ffff */
.L_x_46:
[----:B------:R-:W-:-:S09]  /*2e10*/  UISETP.NE.AND UP1, UPT, UR8, URZ, UPT ;  /* 0x000000ff0800728c */ /* 0x000fd2000bf25270 */
[----:B------:R-:W-:Y:S05]  /*2e20*/  BRA.U UP1, `(.L_x_54) ;  /* 0x0000000d01907547 */ /* 0x000fea000b800000 */
[----:B------:R-:W-:Y:S01]  /*2e30*/  UMOV UR4, 0x40 ;  /* 0x0000004000047882 */ /* 0x000fe20000000000 */
[----:B------:R-:W-:Y:S01]  /*2e40*/  NOP ;  /* 0x0000000000007918 */ /* 0x000fe20000000000 */
[----:B------:R-:W-:Y:S01]  /*2e50*/  ULEA UR4, UR37, UR4, 0x18 ;  /* 0x0000000425047291 */ /* 0x000fe2000f8ec0ff */
[----:B------:R-:W-:Y:S02]  /*2e60*/  UMOV UR5, 0x400 ;  /* 0x0000040000057882 */ /* 0x000fe40000000000 */
[----:B------:R-:W-:-:S06]  /*2e70*/  ULEA UR37, UR37, UR5, 0x18 ;  /* 0x0000000525257291 */ /* 0x000fcc000f8ec0ff */
[----:B------:R-:W1:Y:S02]  /*2e80*/  LDS.U8 R0, [UR4+0x1c] ;  /* 0x00001c04ff007984 */ /* 0x000e640008000000 */
[----:B-1----:R-:W-:-:S13]  /*2e90*/  ISETP.NE.AND P0, PT, R0, RZ, PT ;  /* 0x000000ff0000720c */ /* 0x002fda0003f05270 */
[----:B------:R-:W-:Y:S05]  /*2ea0*/  @P0 BRA `(.L_x_55) ;  /* 0x0000000000580947 */ /* 0x000fea0003800000 */
[----:B------:R-:W-:-:S13]  /*2eb0*/  ELECT P0, URZ, PT ;  /* 0x0000000000ff782f */ /* 0x000fda0003800000 */
[----:B------:R-:W-:Y:S05]  /*2ec0*/  @!P0 BRA `(.L_x_56) ;  /* 0x0000000000608947 */ /* 0x000fea0003800000 */
[----:B------:R-:W-:Y:S01]  /*2ed0*/  UMOV UR5, 0x10 ;  /* 0x0000001000057882 */ /* 0x000fe20000000000 */
[----:B------:R-:W-:Y:S01]  /*2ee0*/  HFMA2 R0, -RZ, RZ, 0, 5.9604644775390625e-08 ;  /* 0x00000001ff007431 */ /* 0x000fe200000001ff */
[----:B------:R-:W-:-:S03]  /*2ef0*/  MOV R2, 0xffff ;  /* 0x0000ffff00027802 */ /* 0x000fc60000000f00 */
[----:B------:R-:W-:Y:S04]  /*2f00*/  DEPBAR.LE SB1, 0x36 ;  /* 0x00009d800000791a */ /* 0x000fe80000000000 */
[----:B------:R-:W1:Y:S02]  /*2f10*/  UTCATOMSWS.FIND_AND_SET.ALIGN UP0, UR5, UR5 ;  /* 0x00000005000575e3 */ /* 0x000e640008000800 */
[----:B-1----:R-:W-:Y:S01]  /*2f20*/  MOV R3, UR5 ;  /* 0x0000000500037c02 */ /* 0x002fe20008000f00 */
[----:B------:R-:W-:Y:S06]  /*2f30*/  BRA.U UP0, `(.L_x_57) ;  /* 0x0000000100187547 */ /* 0x000fec000b800000 */
.L_x_58:
[----:B------:R-:W-:Y:S05]  /*2f40*/  NANOSLEEP 0x64 ;  /* 0x000000640000795d */ /* 0x000fea0003800000 */
[----:B------:R-:W-:-:S05]  /*2f50*/  UMOV UR5, 0x10 ;  /* 0x0000001000057882 */ /* 0x000fca0000000000 */
[----:B------:R-:W-:Y:S04]  /*2f60*/  DEPBAR.LE SB1, 0x36 ;  /* 0x00009d800000791a */ /* 0x000fe80000000000 */
[----:B------:R-:W1:Y:S02]  /*2f70*/  UTCATOMSWS.FIND_AND_SET.ALIGN UP0, UR5, UR5 ;  /* 0x00000005000575e3 */ /* 0x000e640008000800 */
[----:B-1----:R-:W-:Y:S01]  /*2f80*/  MOV R3, UR5 ;  /* 0x0000000500037c02 */ /* 0x002fe20008000f00 */
[----:B------:R-:W-:Y:S05]  /*2f90*/  BRA.U !UP0, `(.L_x_58) ;  /* 0xfffffffd08e87547 */ /* 0x000fea000b83ffff */
.L_x_57:
[-C--:B------:R-:W-:Y:S02]  /*2fa0*/  SHF.L.U32 R2, R2, R3.reuse, RZ ;  /* 0x0000000302027219 */ /* 0x080fe400000006ff */
[----:B------:R-:W-:Y:S01]  /*2fb0*/  SHF.L.U32 R0, R0, R3, RZ ;  /* 0x0000000300007219 */ /* 0x000fe200000006ff */
[----:B------:R-:W-:Y:S02]  /*2fc0*/  IMAD.SHL.U32 R3, R3, 0x20, RZ ;  /* 0x0000002003037824 */ /* 0x000fe400078e00ff */
[----:B------:R1:W-:Y:S04]  /*2fd0*/  ATOMS.OR RZ, [UR4+0x14], R2 ;  /* 0x00001402ffff798c */ /* 0x0003e8000b000004 */
[----:B------:R1:W-:Y:S04]  /*2fe0*/  ATOMS.OR RZ, [UR4+0x18], R0 ;  /* 0x00001800ffff798c */ /* 0x0003e8000b000004 */
[----:B------:R1:W-:Y:S01]  /*2ff0*/  STS [UR37+0x190], R3 ;  /* 0x00019003ff007988 */ /* 0x0003e20008000825 */
[----:B------:R-:W-:Y:S05]  /*3000*/  BRA `(.L_x_56) ;  /* 0x0000000000107947 */ /* 0x000fea0003800000 */
.L_x_55:
[----:B------:R-:W-:Y:S02]  /*3010*/  MOV R0, 0xffffffff ;  /* 0xffffffff00007802 */ /* 0x000fe40000000f00 */
[----:B------:R-:W-:-:S03]  /*3020*/  MOV R2, 0x3050 ;  /* 0x0000305000027802 */ /* 0x000fc60000000f00 */
[----:B------:R1:W-:Y:S04]  /*3030*/  STS [UR37+0x190], R0 ;  /* 0x00019000ff007988 */ /* 0x0003e80008000825 */
[----:B-1-3-5:R-:W-:Y:S05]  /*3040*/  CALL.REL.NOINC `($__internal_1_$__cuda_sm10x_tcgen05_guardrail_trap_phase_invalid_during_alloc) ;  /* 0x0000006c00a07944 */ /* 0x02afea0003c00000 */
.L_x_56:
[----:B------:R-:W-:Y:S05]  /*3050*/  WARPSYNC.ALL ;  /* 0x0000000000007948 */ /* 0x000fea0003800000 */
[----:B------:R-:W2:Y:S01]  /*3060*/  S2UR UR6, SR_CgaCtaId ;  /* 0x00000000000679c3 */ /* 0x000ea20000008800 */
[----:B------:R-:W-:Y:S01]  /*3070*/  UMOV UR4, 0x400 ;  /* 0x0000040000047882 */ /* 0x000fe20000000000 */
[----:B------:R-:W-:-:S06]  /*3080*/  NOP ;  /* 0x0000000000007918 */ /* 0x000fcc0000000000 */
[----:B------:R-:W-:Y:S06]  /*3090*/  BAR.ARV 0x6, 0xa0 ;  /* 0x0182800000007b1d */ /* 0x000fec0000002000 */
[----:B------:R-:W4:Y:S01]  /*30a0*/  LDCU UR7, c[0x0][0x38c] ;  /* 0x00007180ff0777ac */ /* 0x000f220008000800 */
[----:B------:R-:W-:Y:S01]  /*30b0*/  IMAD.MOV.U32 R11, RZ, RZ, 0x1 ;  /* 0x00000001ff0b7424 */ /* 0x000fe200078e00ff */
[----:B------:R-:W-:Y:S01]  /*30c0*/  CS2R R8, SRZ ;  /* 0x0000000000087805 */ /* 0x000fe2000001ff00 */
[----:B------:R-:W-:Y:S01]  /*30d0*/  IMAD.MOV.U32 R10, RZ, RZ, RZ ;  /* 0x000000ffff0a7224 */ /* 0x000fe200078e00ff */
[----:B------:R-:W-:Y:S01]  /*30e0*/  UMOV UR17, URZ ;  /* 0x000000ff00117c82 */ /* 0x000fe20008000000 */
[----:B------:R-:W-:Y:S01]  /*30f0*/  UMOV UR16, URZ ;  /* 0x000000ff00107c82 */ /* 0x000fe20008000000 */
[----:B------:R-:W-:Y:S01]  /*3100*/  UMOV UR22, 0x0 ;  /* 0x0000000000167882 */ /* 0x000fe20000000000 */
[----:B------:R-:W-:Y:S01]  /*3110*/  UMOV UR23, 0x4408490 ;  /* 0x0440849000177882 */ /* 0x000fe20000000000 */
[----:B------:R-:W-:Y:S01]  /*3120*/  UMOV UR20, 0x0 ;  /* 0x0000000000147882 */ /* 0x000fe20000000000 */
[----:B------:R-:W-:Y:S01]  /*3130*/  UMOV UR21, 0x4408490 ;  /* 0x0440849000157882 */ /* 0x000fe20000000000 */
[----:B--2---:R-:W-:Y:S01]  /*3140*/  ULEA UR6, UR6, UR4, 0x18 ;  /* 0x0000000406067291 */ /* 0x004fe2000f8ec0ff */
[----:B------:R-:W2:Y:S03]  /*3150*/  LDCU UR4, c[0x0][0x38c] ;  /* 0x00007180ff0477ac */ /* 0x000ea60008000800 */
[----:B------:R-:W-:-:S02]  /*3160*/  UIADD3 UR11, UPT, UPT, UR6, 0x11800, URZ ;  /* 0x00011800060b7890 */ /* 0x000fc4000fffe0ff */
[----:B----4-:R-:W-:-:S03]  /*3170*/  UIADD3 UR7, UPT, UPT, UR7, 0x1f, URZ ;  /* 0x0000001f07077890 */ /* 0x010fc6000fffe0ff */
[----:B-1----:R-:W1:Y:S01]  /*3180*/  LDS R0, [UR6+0x190] ;  /* 0x00019006ff007984 */ /* 0x002e620008000800 */
[----:B------:R-:W-:Y:S02]  /*3190*/  UIADD3 UR18, UPT, UPT, UR6, 0x8800, URZ ;  /* 0x0000880006127890 */ /* 0x000fe4000fffe0ff */
[----:B------:R-:W-:Y:S02]  /*31a0*/  USHF.R.S32.HI UR5, URZ, 0x1f, UR7 ;  /* 0x0000001fff057899 */ /* 0x000fe40008011407 */
[----:B------:R-:W-:Y:S02]  /*31b0*/  USHF.R.U32.HI UR11, URZ, 0x4, UR11 ;  /* 0x00000004ff0b7899 */ /* 0x000fe4000801160b */
[----:B------:R-:W-:Y:S02]  /*31c0*/  ULEA.HI UR5, UR5, UR7, URZ, 0x5 ;  /* 0x0000000705057291 */ /* 0x000fe4000f8f28ff */
[----:B------:R-:W-:Y:S02]  /*31d0*/  USHF.R.U32.HI UR18, URZ, 0x4, UR18 ;  /* 0x00000004ff127899 */ /* 0x000fe40008011612 */
[----:B------:R-:W-:-:S02]  /*31e0*/  USHF.R.S32.HI UR5, URZ, 0x5, UR5 ;  /* 0x00000005ff057899 */ /* 0x000fc40008011405 */
[----:B------:R-:W-:Y:S02]  /*31f0*/  ULOP3.LUT UR11, UR11, 0x3fff, URZ, 0xc0, !UPT ;  /* 0x00003fff0b0b7892 */ /* 0x000fe4000f8ec0ff */
[----:B------:R-:W-:Y:S02]  /*3200*/  UISETP.LT.AND UP0, UPT, UR5, 0x1, UPT ;  /* 0x000000010500788c */ /* 0x000fe4000bf01270 */
[----:B------:R-:W-:Y:S02]  /*3210*/  ULOP3.LUT UR18, UR18, 0x3fff, URZ, 0xc0, !UPT ;  /* 0x00003fff12127892 */ /* 0x000fe4000f8ec0ff */
[----:B------:R-:W-:Y:S02]  /*3220*/  USEL UR10, UR5, 0x1, !UP0 ;  /* 0x00000001050a7887 */ /* 0x000fe4000c000000 */
[----:B------:R-:W-:Y:S02]  /*3230*/  ULOP3.LUT UR11, UR11, 0x10000, URZ, 0xfc, !UPT ;  /* 0x000100000b0b7892 */ /* 0x000fe4000f8efcff */
[----:B------:R-:W-:-:S02]  /*3240*/  UIADD3 UR10, UPT, UPT, -UR10, URZ, URZ ;  /* 0x000000ff0a0a7290 */ /* 0x000fc4000fffe1ff */
[----:B--2---:R-:W-:Y:S01]  /*3250*/  UISETP.GE.AND UP3, UPT, UR4, 0x1, UPT ;  /* 0x000000010400788c */ /* 0x004fe2000bf66270 */
[----:B-1----:R-:W-:-:S15]  /*3260*/  R2UR UR19, R0 ;  /* 0x00000000001372ca */ /* 0x002fde00000e0000 */
.L_x_65:
[----:B------:R-:W-:Y:S02]  /*3270*/  LEA R0, R10, UR6, 0x3 ;  /* 0x000000060a007c11 */ /* 0x000fe4000f8e18ff */
[----:B------:R-:W-:Y:S02]  /*3280*/  SHF.L.U32 R2, R9, 0x1f, RZ ;  /* 0x0000001f09027819 */ /* 0x000fe400000006ff */
[----:B------:R-:W-:Y:S01]  /*3290*/  PLOP3.LUT P0, PT, PT, PT, UP3, 0x80, 0x8 ;  /* 0x000000000008781c */ /* 0x000fe20003f0f038 */
[----:B------:R-:W-:Y:S01]  /*32a0*/  VIADD R3, R0, 0xf0 ;  /* 0x000000f000037836 */ /* 0x000fe20000000000 */
[----:B-1----:R-:W1:Y:S02]  /*32b0*/  SYNCS.PHASECHK.TRANS64.TRYWAIT P1, [R0+URZ+0xe0], R2 ;  /* 0x0000e002000075a7 */ /* 0x002e6400080211ff */
[----:B-1--4-:R-:W-:Y:S09]  /*32c0*/  @!P1 BRA `(.L_x_59) ;  /* 0x0000006400009947 */ /* 0x012ff20003800000 */
.L_x_162:
[----:B------:R-:W-:Y:S01]  /*32d0*/  LEA R4, R10, UR6, 0x4 ;  /* 0x000000060a047c11 */ /* 0x000fe2000f8e20ff */
[----:B------:R-:W-:Y:S01]  /*32e0*/  @UP3 ULEA UR4, UR16, UR6, 0x3 ;  /* 0x0000000610043291 */ /* 0x000fe2000f8e18ff */
[----:B------:R-:W-:Y:S01]  /*32f0*/  PLOP3.LUT P2, PT, PT, PT, PT, 0x80, 0x8 ;  /* 0x000000000008781c */ /* 0x000fe20003f4f070 */
[----:B------:R-:W-:Y:S01]  /*3300*/  ULEA UR8, UR17, UR6, 0x3 ;  /* 0x0000000611087291 */ /* 0x000fe2000f8e18ff */
[----:B------:R-:W-:Y:S02]  /*3310*/  PRMT R3, RZ, 0x654, R3 ;  /* 0x00000654ff037816 */ /* 0x000fe40000000003 */
[----:B------:R-:W2:Y:S01]  /*3320*/  LDS.128 R4, [R4+0x170] ;  /* 0x0001700004047984 */ /* 0x000ea20000000c00 */
[----:B-1----:R-:W-:Y:S02]  /*3330*/  @P0 SHF.L.U32 R2, R8, 0x1f, RZ ;  /* 0x0000001f08020819 */ /* 0x002fe400000006ff */
[----:B------:R-:W-:Y:S01]  /*3340*/  SHF.L.U32 R0, R11, 0x1f, RZ ;  /* 0x0000001f0b007819 */ /* 0x000fe200000006ff */
[----:B------:R-:W-:Y:S01]  /*3350*/  @!PT LDS RZ, [RZ] ;  /* 0x00000000fffff984 */ /* 0x000fe20000000800 */
[----:B------:R-:W-:Y:S01]  /*3360*/  @!PT LDS RZ, [RZ] ;  /* 0x00000000fffff984 */ /* 0x000fe20000000800 */
[----:B------:R-:W-:Y:S01]  /*3370*/  @!PT LDS RZ, [RZ] ;  /* 0x00000000fffff984 */ /* 0x000fe20000000800 */
[----:B------:R-:W-:Y:S01]  /*3380*/  @!PT LDS RZ, [RZ] ;  /* 0x00000000fffff984 */ /* 0x000fe20000000800 */
[----:B------:R1:W-:Y:S06]  /*3390*/  MEMBAR.ALL.CTA ;  /* 0x0000000000007992 */ /* 0x0003ec0000008000 */
[----:B-1----:R-:W1:Y:S02]  /*33a0*/  FENCE.VIEW.ASYNC.S ;  /* 0x00000000000073c6 */ /* 0x002e640000000000 */
[----:B-1----:R1:W-:Y:S01]  /*33b0*/  SYNCS.ARRIVE.TRANS64.RED.A1T0 RZ, [R3+URZ], RZ ;  /* 0x000000ff03ff79a7 */ /* 0x0023e200081004ff */
[----:B------:R1:W4:Y:S01]  /*33c0*/  @P0 SYNCS.PHASECHK.TRANS64.TRYWAIT P2, [UR4], R2 ;  /* 0x00000002ff0005a7 */ /* 0x0003220008041104 */
[----:B------:R-:W-:Y:S01]  /*33d0*/  ULEA.HI UR4, UR17, UR17, URZ, 0x1 ;  /* 0x0000001111047291 */ /* 0x000fe2000f8f08ff */
[----:B--2---:R-:W-:-:S03]  /*33e0*/  LOP3.LUT P1, RZ, R6, 0x1, RZ, 0xc0, !PT ;  /* 0x0000000106ff7812 */ /* 0x004fc6000782c0ff */
[----:B------:R-:W-:Y:S02]  /*33f0*/  USHF.L.U32 UR9, UR4, 0x7, URZ ;  /* 0x0000000704097899 */ /* 0x000fe400080006ff */
[----:B------:R-:W-:Y:S02]  /*3400*/  ULOP3.LUT UR4, UR4, 0xffe, URZ, 0xc0, !UPT ;  /* 0x00000ffe04047892 */ /* 0x000fe4000f8ec0ff */
[----:B------:R-:W-:Y:S02]  /*3410*/  ULOP3.LUT UR9, UR9, 0xffffff00, URZ, 0xc0, !UPT ;  /* 0xffffff0009097892 */ /* 0x000fe4000f8ec0ff */
[----:B------:R-:W-:Y:S02]  /*3420*/  UIADD3 UR4, UPT, UPT, -UR4, UR17, URZ ;  /* 0x0000001104047290 */ /* 0x000fe4000fffe1ff */
[----:B------:R-:W-:Y:S01]  /*3430*/  UIADD3 UR9, UPT, UPT, UR19, UR9, URZ ;  /* 0x0000000913097290 */ /* 0x000fe2000fffe0ff */
[----:B------:R-:W2:Y:S03]  /*3440*/  SYNCS.PHASECHK.TRANS64.TRYWAIT P0, [UR8+0x120], R0 ;  /* 0x00012000ff0075a7 */ /* 0x000ea60008001108 */
[----:B------:R-:W-:Y:S01]  /*3450*/  ULEA UR9, UR4, UR9, 0x14 ;  /* 0x0000000904097291 */ /* 0x000fe2000f8ea0ff */
[----:B-12-4-:R-:W-:Y:S11]  /*3460*/  @!P0 BRA `(.L_x_60) ;  /* 0x0000006000ac8947 */ /* 0x016ff60003800000 */
.L_x_164:
[----:B------:R-:W-:Y:S01]  /*3470*/  IADD3 R10, PT, PT, R10, 0x1, RZ ;  /* 0x000000010a0a7810 */ /* 0x000fe20007ffe0ff */
[----:B------:R-:W-:Y:S06]  /*3480*/  BRA.U !UP3, `(.L_x_61) ;  /* 0x000000010b987547 */ /* 0x000fec000b800000 */
[----:B------:R-:W-:Y:S01]  /*3490*/  UPLOP3.LUT UP4, UPT, UPT, UPT, UPT, 0x40, 0x4 ;  /* 0x000000000004789c */ /* 0x000fe20003f8e870 */
[----:B------:R-:W-:Y:S01]  /*34a0*/  UMOV UR15, UR10 ;  /* 0x0000000a000f7c82 */ /* 0x000fe20008000000 */
[----:B------:R-:W-:Y:S01]  /*34b0*/  UMOV UR14, UR5 ;  /* 0x00000005000e7c82 */ /* 0x000fe20008000000 */
[----:B------:R-:W-:-:S08]  /*34c0*/  UMOV UR13, UR16 ;  /* 0x00000010000d7c82 */ /* 0x000fd00008000000 */
.L_x_64:
[----:B------:R-:W-:Y:S02]  /*34d0*/  UIADD3 UR15, UPT, UPT, UR15, 0x1, URZ ;  /* 0x000000010f0f7890 */ /* 0x000fe4000fffe0ff */
[----:B--2---:R-:W-:Y:S02]  /*34e0*/  ULEA UR7, UR13, UR6, 0x3 ;  /* 0x000000060d077291 */ /* 0x004fe4000f8e18ff */
[----:B------:R-:W-:Y:S01]  /*34f0*/  UISETP.NE.AND UP0, UPT, UR15, URZ, UPT ;  /* 0x000000ff0f00728c */ /* 0x000fe2000bf05270 */
[----:B----4-:R-:W-:Y:S10]  /*3500*/  @P2 BRA `(.L_x_62) ;  /* 0x00000000000c2947 */ /* 0x010ff40003800000 */
[----:B-1----:R-:W-:Y:S04]  /*3510*/  SHF.L.U32 R2, R8, 0x1f, RZ ;  /* 0x0000001f08027819 */ /* 0x002fe800000006ff */
[----:B------:R-:W1:Y:S02]  /*3520*/  SYNCS.PHASECHK.TRANS64.TRYWAIT P0, [UR7], R2 ;  /* 0x00000002ff0075a7 */ /* 0x000e640008001107 */
[----:B-1----:R-:W-:Y:S05]  /*3530*/  @!P0 BRA `(.L_x_63) ;  /* 0x0000006000908947 */ /* 0x002fea0003800000 */
.L_x_62:
[----:B------:R-:W-:Y:S01]  /*3540*/  UISETP.NE.AND UP1, UPT, UR14, 0x1, UPT ;  /* 0x000000010e00788c */ /* 0x000fe2000bf25270 */
[----:B------:R-:W-:Y:S01]  /*3550*/  PLOP3.LUT P2, PT, PT, PT, PT, 0x80, 0x8 ;  /* 0x000000000008781c */ /* 0x000fe20003f4f070 */
[----:B------:R-:W-:Y:S02]  /*3560*/  UIADD3 UR16, UPT, UPT, UR13, 0x1, URZ ;  /* 0x000000010d107890 */ /* 0x000fe4000fffe0ff */
[----:B------:R-:W-:Y:S02]  /*3570*/  ULEA UR24, UR13, UR18, 0x8 ;  /* 0x000000120d187291 */ /* 0x000fe4000f8e40ff */
[----:B------:R-:W-:Y:S01]  /*3580*/  UISETP.NE.AND UP2, UPT, UR16, 0x9, UPT ;  /* 0x000000091000788c */ /* 0x000fe2000bf45270 */
[----:B------:R-:W-:Y:S01]  /*3590*/  PLOP3.LUT P0, PT, PT, PT, UP1, 0x80, 0x8 ;  /* 0x000000000008781c */ /* 0x000fe20003f0f018 */
[----:B------:R-:W-:Y:S02]  /*35a0*/  ULEA UR26, UR13, UR11, 0xa ;  /* 0x0000000b0d1a7291 */ /* 0x000fe4000f8e50ff */
[----:B------:R-:W-:Y:S02]  /*35b0*/  USEL UR12, URZ, 0x1, UP2 ;  /* 0x00000001ff0c7887 */ /* 0x000fe40009000000 */
[----:B------:R-:W-:Y:S02]  /*35c0*/  USEL UR16, UR16, URZ, UP2 ;  /* 0x000000ff10107287 */ /* 0x000fe40009000000 */
[----:B------:R-:W-:Y:S02]  /*35d0*/  UIADD3 UR30, UPT, UPT, UR24, 0x80, URZ ;  /* 0x00000080181e7890 */ /* 0x000fe4000fffe0ff */
[----:B------:R-:W-:Y:S01]  /*35e0*/  @UP1 ULEA UR4, UR16, UR6, 0x3 ;  /* 0x0000000610041291 */ /* 0x000fe2000f8e18ff */
[----:B------:R-:W-:Y:S01]  /*35f0*/  LOP3.LUT R8, R8, UR12, RZ, 0x3c, !PT ;  /* 0x0000000c08087c12 */ /* 0x000fe2000f8e3cff */
[----:B------:R-:W-:Y:S02]  /*3600*/  UIADD3 UR28, UPT, UPT, UR26, 0x2, URZ ;  /* 0x000000021a1c7890 */ /* 0x000fe4000fffe0ff */
[----:B------:R-:W-:Y:S01]  /*3610*/  UIADD3 UR7, UPT, UPT, UR7, 0x48, URZ ;  /* 0x0000004807077890 */ /* 0x000fe2000fffe0ff */
[----:B-1----:R-:W-:Y:S01]  /*3620*/  @P0 SHF.L.U32 R0, R8, 0x1f, RZ ;  /* 0x0000001f08000819 */ /* 0x002fe200000006ff */
[----:B------:R-:W-:Y:S01]  /*3630*/  UMOV UR25, 0x40004040 ;  /* 0x4000404000197882 */ /* 0x000fe20000000000 */
[----:B------:R-:W-:Y:S01]  /*3640*/  UMOV UR27, 0x80004020 ;  /* 0x80004020001b7882 */ /* 0x000fe20000000000 */
[----:B------:R-:W-:Y:S01]  /*3650*/  UMOV UR31, 0x40004040 ;  /* 0x40004040001f7882 */ /* 0x000fe20000000000 */
[----:B------:R2:W4:Y:S01]  /*3660*/  @P0 SYNCS.PHASECHK.TRANS64.TRYWAIT P2, [UR4], R0 ;  /* 0x00000000ff0005a7 */ /* 0x0005220008041104 */
[----:B------:R-:W-:Y:S01]  /*3670*/  UIADD3 UR14, UPT, UPT, UR14, -0x1, URZ ;  /* 0xffffffff0e0e7890 */ /* 0x000fe2000fffe0ff */
[----:B------:R2:W-:Y:S01]  /*3680*/  UTCHMMA gdesc[UR24], gdesc[UR26], tmem[UR9], tmem[UR22], idesc[UR23], UP4 ;  /* 0x00ff161a180075ea */ /* 0x0005e2000a000009 */
[----:B------:R-:W-:Y:S01]  /*3690*/  UPLOP3.LUT UP4, UPT, UPT, UPT, UPT, 0x80, 0x8 ;  /* 0x000000000008789c */ /* 0x000fe20003f8f070 */
[----:B------:R-:W-:Y:S01]  /*36a0*/  UMOV UR29, 0x80004020 ;  /* 0x80004020001d7882 */ /* 0x000fe20000000000 */
[----:B------:R-:W-:Y:S01]  /*36b0*/  UMOV UR13, UR16 ;  /* 0x00000010000d7c82 */ /* 0x000fe20008000000 */
[----:B------:R2:W-:Y:S01]  /*36c0*/  UTCHMMA gdesc[UR30], gdesc[UR28], tmem[UR9], tmem[UR20], idesc[UR21], UPT ;  /* 0x00ff141c1e0075ea */ /* 0x0005e2000b800009 */
[----:B------:R2:W-:Y:S01]  /*36d0*/  UTCBAR [UR7], URZ ;  /* 0x000000ff070073e9 */ /* 0x0005e200080000ff */
[----:B------:R-:W-:Y:S06]  /*36e0*/  BRA.U UP0, `(.L_x_64) ;  /* 0xfffffffd00787547 */ /* 0x000fec000b83ffff */
.L_x_61:
[----:B------:R-:W-:Y:S01]  /*36f0*/  UIADD3 UR17, UPT, UPT, UR17, 0x1, URZ ;  /* 0x0000000111117890 */ /* 0x000fe2000fffe0ff */
[C---:B------:R-:W-:Y:S01]  /*3700*/  ISETP.NE.AND P0, PT, R10.reuse, 0x2, PT ;  /* 0x000000020a00780c */ /* 0x040fe20003f05270 */
[----:B------:R-:W-:Y:S02]  /*3710*/  UIADD3 UR8, UPT, UPT, UR8, 0x100, URZ ;  /* 0x0000010008087890 */ /* 0x000fe4000fffe0ff */
[----:B------:R-:W-:Y:S01]  /*3720*/  UISETP.NE.AND UP0, UPT, UR17, 0x4, UPT ;  /* 0x000000041100788c */ /* 0x000fe2000bf05270 */
[----:B-12---:R-:W-:Y:S02]  /*3730*/  SEL R0, RZ, 0x1, P0 ;  /* 0x00000001ff007807 */ /* 0x006fe40000000000 */
[----:B------:R-:W-:Y:S01]  /*3740*/  SEL R10, R10, RZ, P0 ;  /* 0x000000ff0a0a7207 */ /* 0x000fe20000000000 */
[----:B------:R-:W-:Y:S01]  /*3750*/  USEL UR4, URZ, 0x1, UP0 ;  /* 0x00000001ff047887 */ /* 0x000fe20008000000 */
[----:B------:R-:W-:Y:S01]  /*3760*/  LOP3.LUT R9, R9, R0, RZ, 0x3c, !PT ;  /* 0x0000000009097212 */ /* 0x000fe200078e3cff */
[----:B------:R-:W-:Y:S01]  /*3770*/  USEL UR17, UR17, URZ, UP0 ;  /* 0x000000ff11117287 */ /* 0x000fe20008000000 */
[----:B------:R1:W-:Y:S03]  /*3780*/  UTCBAR [UR8], URZ ;  /* 0x000000ff080073e9 */ /* 0x0003e600080000ff */
[----:B------:R-:W-:Y:S01]  /*3790*/  LOP3.LUT R11, R11, UR4, RZ, 0x3c, !PT ;  /* 0x000000040b0b7c12 */ /* 0x000fe2000f8e3cff */
[----:B------:R-:W-:Y:S07]  /*37a0*/  @P1 BRA `(.L_x_65) ;  /* 0xfffffff800b01947 */ /* 0x000fee000383ffff */
[----:B------:R-:W2:Y:S01]  /*37b0*/  S2UR UR4, SR_CgaCtaId ;  /* 0x00000000000479c3 */ /* 0x000ea20000008800 */
[----:B------:R-:W-:Y:S01]  /*37c0*/  ELECT P0, URZ, PT ;  /* 0x0000000000ff782f */ /* 0x000fe20003800000 */
[----:B------:R-:W-:Y:S01]  /*37d0*/  IMAD.MOV.U32 R0, RZ, RZ, 0x1 ;  /* 0x00000001ff007424 */ /* 0x000fe200078e00ff */
[----:B------:R-:W-:Y:S01]  /*37e0*/  UIADD3 UR6, UPT, UPT, UR6, 0x120, URZ ;  /* 0x0000012006067890 */ /* 0x000fe2000fffe0ff */
[----:B------:R-:W-:Y:S01]  /*37f0*/  SHF.L.U32 R2, R11, 0x1f, RZ ;  /* 0x0000001f0b027819 */ /* 0x000fe200000006ff */
[----:B------:R-:W-:-:S03]  /*3800*/  UMOV UR5, 0x40 ;  /* 0x0000004000057882 */ /* 0x000fc60000000000 */
[----:B------:R-:W-:Y:S01]  /*3810*/  UVIRTCOUNT.DEALLOC.SMPOOL 0x80 ;  /* 0x000000800000784c */ /* 0x000fe20000000000 */
[----:B--2---:R-:W-:Y:S02]  /*3820*/  ULEA UR4, UR4, UR5, 0x18 ;  /* 0x0000000504047291 */ /* 0x004fe4000f8ec0ff */
[----:B------:R-:W-:-:S07]  /*3830*/  ULEA UR5, UR17, UR6, 0x3 ;  /* 0x0000000611057291 */ /* 0x000fce000f8e18ff */
[----:B------:R2:W-:Y:S02]  /*3840*/  @P0 STS.U8 [UR4+0x1c], R0 ;  /* 0x00001c00ff000988 */ /* 0x0005e40008000004 */
[----:B------:R-:W3:Y:S02]  /*3850*/  SYNCS.PHASECHK.TRANS64.TRYWAIT P0, [UR5], R2 ;  /* 0x00000002ff0075a7 */ /* 0x000ee40008001105 */
[----:B--23--:R-:W-:Y:S05]  /*3860*/  @!P0 BRA `(.L_x_66) ;  /* 0x0000005c00dc8947 */ /* 0x00cfea0003800000 */
.L_x_167:
[----:B------:R-:W-:-:S04]  /*3870*/  UIADD3 UR7, UPT, UPT, UR17, 0x1, URZ ;  /* 0x0000000111077890 */ /* 0x000fc8000fffe0ff */
[----:B------:R-:W-:-:S04]  /*3880*/  UISETP.NE.AND UP0, UPT, UR7, 0x4, UPT ;  /* 0x000000040700788c */ /* 0x000fc8000bf05270 */
[----:B-1----:R-:W-:Y:S02]  /*3890*/  USEL UR8, URZ, 0x1, UP0 ;  /* 0x00000001ff087887 */ /* 0x002fe40008000000 */
[----:B------:R-:W-:-:S04]  /*38a0*/  USEL UR7, UR7, URZ, UP0 ;  /* 0x000000ff07077287 */ /* 0x000fc80008000000 */
[----:B------:R-:W-:Y:S01]  /*38b0*/  ULEA UR5, UR7, UR6, 0x3 ;  /* 0x0000000607057291 */ /* 0x000fe2000f8e18ff */
[----:B--2---:R-:W-:-:S04]  /*38c0*/  LOP3.LUT R2, R11, UR8, RZ, 0x3c, !PT ;  /* 0x000000080b027c12 */ /* 0x004fc8000f8e3cff */
[----:B------:R-:W-:-:S04]  /*38d0*/  SHF.L.U32 R3, R2, 0x1f, RZ ;  /* 0x0000001f02037819 */ /* 0x000fc800000006ff */
[----:B------:R-:W1:Y:S02]  /*38e0*/  SYNCS.PHASECHK.TRANS64.TRYWAIT P0, [UR5], R3 ;  /* 0x00000003ff0075a7 */ /* 0x000e640008001105 */
[----:B-1----:R-:W-:Y:S05]  /*38f0*/  @!P0 BRA `(.L_x_67) ;  /* 0x0000005c00d08947 */ /* 0x002fea0003800000 */
.L_x_169:
        /* <DEDUP_REMOVED lines=9> */
.L_x_171:
[----:B------:R-:W-:-:S04]  /*3990*/  UIADD3 UR7, UPT, UPT, UR7, 0x1, URZ ;  /* 0x0000000107077890 */ /* 0x000fc8000fffe0ff */
[----:B------:R-:W-:-:S04]  /*39a0*/  UISETP.NE.AND UP0, UPT, UR7, 0x4, UPT ;  /* 0x000000040700788c */ /* 0x000fc8000bf05270 */
[----:B------:R-:W-:Y:S02]  /*39b0*/  USEL UR5, URZ, 0x1, UP0 ;  /* 0x00000001ff057887 */ /* 0x000fe40008000000 */
[----:B------:R-:W-:-:S04]  /*39c0*/  USEL UR7, UR7, URZ, UP0 ;  /* 0x000000ff07077287 */ /* 0x000fc80008000000 */
[----:B------:R-:W-:Y:S01]  /*39d0*/  ULEA UR7, UR7, UR6, 0x3 ;  /* 0x0000000607077291 */ /* 0x000fe2000f8e18ff */
[----:B------:R-:W-:-:S04]  /*39e0*/  LOP3.LUT R2, R2, UR5, RZ, 0x3c, !PT ;  /* 0x0000000502027c12 */ /* 0x000fc8000f8e3cff */
[----:B------:R-:W-:-:S04]  /*39f0*/  SHF.L.U32 R2, R2, 0x1f, RZ ;  /* 0x0000001f02027819 */ /* 0x000fc800000006ff */
[----:B------:R-:W2:Y:S02]  /*3a00*/  SYNCS.PHASECHK.TRANS64.TRYWAIT P0, [UR7], R2 ;  /* 0x00000002ff0075a7 */ /* 0x000ea40008001107 */
[----:B--2---:R-:W-:Y:S05]  /*3a10*/  @!P0 BRA `(.L_x_69) ;  /* 0x0000005c00b88947 */ /* 0x004fea0003800000 */
.L_x_173:
[----:B------:R-:W-:Y:S01]  /*3a20*/  NOP ;  /* 0x0000000000007918 */ /* 0x000fe20000000000 */
[----:B-1----:R-:W1:Y:S01]  /*3a30*/  LDS R0, [UR4+0x14] ;  /* 0x00001404ff007984 */ /* 0x002e620008000800 */
[----:B------:R-:W-:Y:S01]  /*3a40*/  ULOP3.LUT UR6, UR19, 0xffff, URZ, 0xc0, !UPT ;  /* 0x0000ffff13067892 */ /* 0x000fe2000f8ec0ff */
[----:B------:R-:W-:Y:S01]  /*3a50*/  UMOV UR8, 0xffff ;  /* 0x0000ffff00087882 */ /* 0x000fe20000000000 */
[----:B------:R-:W-:Y:S02]  /*3a60*/  UMOV UR5, 0x1 ;  /* 0x0000000100057882 */ /* 0x000fe40000000000 */
[----:B------:R-:W-:-:S04]  /*3a70*/  USHF.R.U32.HI UR6, URZ, 0x5, UR6 ;  /* 0x00000005ff067899 */ /* 0x000fc80008011606 */
[----:B------:R-:W-:Y:S02]  /*3a80*/  USHF.L.U32 UR8, UR8, UR6, URZ ;  /* 0x0000000608087299 */ /* 0x000fe400080006ff */
[----:B------:R-:W-:-:S04]  /*3a90*/  USHF.L.U32 UR5, UR5, UR6, URZ ;  /* 0x0000000605057299 */ /* 0x000fc800080006ff */
[----:B-1----:R-:W-:-:S04]  /*3aa0*/  LOP3.LUT R0, R0, UR8, RZ, 0xc0, !PT ;  /* 0x0000000800007c12 */ /* 0x002fc8000f8ec0ff */
[----:B------:R-:W-:-:S13]  /*3ab0*/  ISETP.NE.AND P0, PT, R0, UR8, PT ;  /* 0x0000000800007c0c */ /* 0x000fda000bf05270 */
[----:B------:R-:W-:Y:S05]  /*3ac0*/  @P0 BRA `(.L_x_70) ;  /* 0x0000000000580947 */ /* 0x000fea0003800000 */
[----:B------:R-:W1:Y:S02]  /*3ad0*/  LDS R0, [UR4+0x18] ;  /* 0x00001804ff007984 */ /* 0x000e640008000800 */
[----:B-1----:R-:W-:-:S04]  /*3ae0*/  LOP3.LUT R0, R0, UR5, RZ, 0xc0, !PT ;  /* 0x0000000500007c12 */ /* 0x002fc8000f8ec0ff */
[----:B------:R-:W-:-:S13]  /*3af0*/  ISETP.NE.AND P0, PT, R0, UR5, PT ;  /* 0x0000000500007c0c */ /* 0x000fda000bf05270 */
[----:B------:R-:W-:Y:S05]  /*3b00*/  @P0 BRA `(.L_x_71) ;  /* 0x00000000003c0947 */ /* 0x000fea0003800000 */
[----:B------:R-:W1:Y:S01]  /*3b10*/  S2R R2, SR_LANEID ;  /* 0x0000000000027919 */ /* 0x000e620000000000 */
[----:B------:R-:W-:Y:S01]  /*3b20*/  ULOP3.LUT UR8, URZ, UR8, URZ, 0x33, !UPT ;  /* 0x00000008ff087292 */ /* 0x000fe2000f8e33ff */
[----:B------:R-:W-:Y:S02]  /*3b30*/  VOTEU.ANY UR7, UPT, PT ;  /* 0x0000000000077886 */ /* 0x000fe400038e0100 */
[----:B------:R-:W-:-:S03]  /*3b40*/  UFLO.U32 UR7, UR7 ;  /* 0x00000007000772bd */ /* 0x000fc600080e0000 */
[----:B------:R-:W-:-:S04]  /*3b50*/  IMAD.U32 R0, RZ, RZ, UR8 ;  /* 0x00000008ff007e24 */ /* 0x000fc8000f8e00ff */
[----:B------:R2:W3:Y:S02]  /*3b60*/  REDUX UR6, R0 ;  /* 0x00000000000673c4 */ /* 0x0004e40000000000 */
[----:B------:R1:W-:Y:S02]  /*3b70*/  UTCATOMSWS.AND URZ, UR8 ;  /* 0x0000000800ff79e3 */ /* 0x0003e40008000000 */
[----:B-1----:R-:W-:Y:S02]  /*3b80*/  ISETP.EQ.U32.AND P0, PT, R2, UR7, PT ;  /* 0x0000000702007c0c */ /* 0x002fe4000bf02070 */
[----:B--2---:R-:W-:Y:S02]  /*3b90*/  LOP3.LUT R0, RZ, UR5, RZ, 0x33, !PT ;  /* 0x00000005ff007c12 */ /* 0x004fe4000f8e33ff */
[----:B---3--:R-:W-:Y:S02]  /*3ba0*/  MOV R2, UR6 ;  /* 0x0000000600027c02 */ /* 0x008fe40008000f00 */
[----:B------:R-:W1:Y:S07]  /*3bb0*/  REDUX UR5, R0 ;  /* 0x00000000000573c4 */ /* 0x000e6e0000000000 */
[----:B------:R2:W-:Y:S01]  /*3bc0*/  @P0 ATOMS.AND RZ, [UR4+0x14], R2 ;  /* 0x00001402ffff098c */ /* 0x0005e2000a800004 */
[----:B-1----:R-:W-:-:S05]  /*3bd0*/  IMAD.U32 R0, RZ, RZ, UR5 ;  /* 0x00000005ff007e24 */ /* 0x002fca000f8e00ff */
[----:B------:R2:W-:Y:S01]  /*3be0*/  @P0 ATOMS.AND RZ, [UR4+0x18], R0 ;  /* 0x00001800ffff098c */ /* 0x0005e2000a800004 */
[----:B------:R-:W-:Y:S05]  /*3bf0*/  BRA `(.L_x_72) ;  /* 0x0000000000147947 */ /* 0x000fea0003800000 */
.L_x_71:
[----:B------:R-:W-:Y:S02]  /*3c00*/  MOV R2, 0x3c20 ;  /* 0x00003c2000027802 */ /* 0x000fe40000000f00 */
[----:B----45:R-:W-:Y:S05]  /*3c10*/  CALL.REL.NOINC `($__internal_0_$__cuda_sm10x_tcgen05_guardrail_trap_col_being_dealloced_not_returned_by_alloc) ;  /* 0x0000006000a07944 */ /* 0x030fea0003c00000 */
[----:B------:R-:W-:Y:S05]  /*3c20*/  BRA `(.L_x_72) ;  /* 0x0000000000087947 */ /* 0x000fea0003800000 */
.L_x_70:
[----:B------:R-:W-:Y:S02]  /*3c30*/  MOV R2, 0x3c50 ;  /* 0x00003c5000027802 */ /* 0x000fe40000000f00 */
[----:B----45:R-:W-:Y:S05]  /*3c40*/  CALL.REL.NOINC `($__internal_2_$__cuda_sm10x_tcgen05_guardrail_trap_unallocated_columns_being_dealloced) ;  /* 0x0000006000ac7944 */ /* 0x030fea0003c00000 */
.L_x_72:
[----:B------:R-:W-:Y:S01]  /*3c50*/  NOP ;  /* 0x0000000000007918 */ /* 0x000fe20000000000 */
[----:B------:R-:W-:Y:S05]  /*3c60*/  EXIT ;  /* 0x000000000000794d */ /* 0x000fea0003800000 */
.L_x_54:
[----:B------:R-:W-:-:S09]  /*3c70*/  UISETP.NE.OR UP2, UPT, UR8, 0x3, !UP2 ;  /* 0x000000030800788c */ /* 0x000fd2000d745670 */
[----:B------:R-:W-:Y:S05]  /*3c80*/  BRA.U UP2, `(.L_x_73) ;  /* 0x0000001102087547 */ /* 0x000fea000b800000 */
[----:B------:R-:W1:Y:S01]  /*3c90*/  LDC R0, c[0x0][0xb30] ;  /* 0x0002cc00ff007b82 */ /* 0x000e620000000800 */
[----:B------:R-:W2:Y:S01]  /*3ca0*/  LDCU.64 UR8, c[0x0][0x888] ;  /* 0x00011100ff0877ac */ /* 0x000ea20008000a00 */
[----:B------:R-:W-:Y:S02]  /*3cb0*/  HFMA2 R27, -RZ, RZ, 0, 0 ;  /* 0x00000000ff1b7431 */ /* 0x000fe400000001ff */
[----:B------:R-:W-:Y:S01]  /*3cc0*/  IMAD.MOV.U32 R29, RZ, RZ, 0x1 ;  /* 0x00000001ff1d7424 */ /* 0x000fe200078e00ff */
[----:B------:R-:W-:Y:S01]  /*3cd0*/  MOV R25, 0x2000 ;  /* 0x0000200000197802 */ /* 0x000fe20000000f00 */
[----:B------:R-:W4:Y:S01]  /*3ce0*/  LDCU.64 UR4, c[0x0][0x890] ;  /* 0x00011200ff0477ac */ /* 0x000f220008000a00 */
[----:B------:R-:W-:Y:S01]  /*3cf0*/  IMAD.MOV.U32 R28, RZ, RZ, RZ ;  /* 0x000000ffff1c7224 */ /* 0x000fe200078e00ff */
[----:B------:R-:W3:Y:S01]  /*3d00*/  LDC R24, c[0x0][0x370] ;  /* 0x0000dc00ff187b82 */ /* 0x000ee20000000800 */
[----:B------:R-:W-:Y:S01]  /*3d10*/  UMOV UR7, 0x400 ;  /* 0x0000040000077882 */ /* 0x000fe20000000000 */
[----:B------:R-:W-:-:S02]  /*3d20*/  UPLOP3.LUT UP1, UPT, UPT, UPT, UPT, 0x40, 0x4 ;  /* 0x000000000004789c */ /* 0x000fc40003f2e870 */
[----:B------:R-:W-:-:S04]  /*3d30*/  ULEA UR7, UR37, UR7, 0x18 ;  /* 0x0000000725077291 */ /* 0x000fc8000f8ec0ff */
[----:B------:R-:W3:Y:S01]  /*3d40*/  LDC R3, c[0x0][0xb0c] ;  /* 0x0002c300ff037b82 */ /* 0x000ee20000000800 */
[----:B------:R-:W-:Y:S02]  /*3d50*/  UIADD3 UR13, UPT, UPT, UR7, 0xa8, URZ ;  /* 0x000000a8070d7890 */ /* 0x000fe4000fffe0ff */
[----:B--2---:R-:W-:Y:S02]  /*3d60*/  UISETP.NE.U32.AND UP2, UPT, UR8, URZ, UPT ;  /* 0x000000ff0800728c */ /* 0x004fe4000bf45070 */
[----:B------:R-:W-:Y:S02]  /*3d70*/  UIADD3 UR33, UPT, UPT, UR7, 0x90, URZ ;  /* 0x0000009007217890 */ /* 0x000fe4000fffe0ff */
[----:B----4-:R-:W-:Y:S01]  /*3d80*/  UISETP.NE.U32.AND UP3, UPT, UR4, URZ, UPT ;  /* 0x000000ff0400728c */ /* 0x010fe2000bf65070 */
[----:B------:R-:W2:Y:S01]  /*3d90*/  LDC R18, c[0x0][0xb20] ;  /* 0x0002c800ff127b82 */ /* 0x000ea20000000800 */
[----:B-1----:R-:W-:Y:S01]  /*3da0*/  ISETP.NE.AND P1, PT, R0, 0x1, PT ;  /* 0x000000010000780c */ /* 0x002fe20003f25270 */
[----:B------:R-:W-:-:S02]  /*3db0*/  UISETP.NE.AND.EX UP2, UPT, UR9, URZ, UPT, UP2 ;  /* 0x000000ff0900728c */ /* 0x000fc4000bf45320 */
[----:B------:R-:W-:Y:S02]  /*3dc0*/  UIADD3 UR25, UPT, UPT, UR7, 0x98, URZ ;  /* 0x0000009807197890 */ /* 0x000fe4000fffe0ff */
[----:B------:R-:W-:Y:S02]  /*3dd0*/  UIADD3 UR17, UPT, UPT, UR7, 0xa0, URZ ;  /* 0x000000a007117890 */ /* 0x000fe4000fffe0ff */
[----:B------:R-:W1:Y:S01]  /*3de0*/  LDC.64 R30, c[0x0][0x348] ;  /* 0x0000d200ff1e7b82 */ /* 0x000e620000000a00 */
[----:B------:R-:W-:Y:S02]  /*3df0*/  UPRMT UR13, UR37, 0x654, UR13 ;  /* 0x00000654250d7896 */ /* 0x000fe4000800000d */
[----:B------:R-:W-:-:S05]  /*3e00*/  UISETP.NE.AND.EX UP3, UPT, UR5, URZ, UPT, UP3 ;  /* 0x000000ff0500728c */ /* 0x000fca000bf65330 */
[----:B------:R-:W4:Y:S08]  /*3e10*/  LDC.64 R16, c[0x0][0xb10] ;  /* 0x0002c400ff107b82 */ /* 0x000f300000000a00 */
[----:B------:R-:W1:Y:S08]  /*3e20*/  LDC.64 R6, c[0x0][0xb18] ;  /* 0x0002c600ff067b82 */ /* 0x000e700000000a00 */
[----:B------:R-:W1:Y:S08]  /*3e30*/  LDC.64 R4, c[0x0][0xb28] ;  /* 0x0002ca00ff047b82 */ /* 0x000e700000000a00 */
[----:B--23--:R-:W1:Y:S02]  /*3e40*/  LDC R19, c[0x0][0x374] ;  /* 0x0000dd00ff137b82 */ /* 0x00ce640000000800 */
.L_x_84:
[C---:B------:R-:W-:Y:S02]  /*3e50*/  LEA R0, R28.reuse, UR7, 0x3 ;  /* 0x000000071c007c11 */ /* 0x040fe4000f8e18ff */
[----:B------:R-:W-:Y:S02]  /*3e60*/  SHF.L.U32 R2, R27, 0x1f, RZ ;  /* 0x0000001f1b027819 */ /* 0x000fe400000006ff */
[----:B------:R-:W-:Y:S02]  /*3e70*/  LEA R20, R28, UR7, 0x4 ;  /* 0x000000071c147c11 */ /* 0x000fe4000f8e20ff */
[----:B--2---:R-:W2:Y:S02]  /*3e80*/  SYNCS.PHASECHK.TRANS64.TRYWAIT P0, [R0+URZ+0xe0], R2 ;  /* 0x0000e002000075a7 */ /* 0x004ea400080011ff */
[----:B--2---:R-:W-:Y:S05]  /*3e90*/  @!P0 BRA `(.L_x_74) ;  /* 0x0000005800b08947 */ /* 0x004fea0003800000 */
.L_x_174:
[----:B------:R-:W-:Y:S01]  /*3ea0*/  ISETP.GE.AND P0, PT, R40, 0x1, PT ;  /* 0x000000012800780c */ /* 0x000fe20003f06270 */
[----:B------:R-:W3:Y:S01]  /*3eb0*/  LDS.128 R20, [R20+0x170] ;  /* 0x0001700014147984 */ /* 0x000ee20000000c00 */
[----:B--2---:R-:W-:Y:S01]  /*3ec0*/  VIADD R0, R0, 0xf0 ;  /* 0x000000f000007836 */ /* 0x004fe20000000000 */
[----:B------:R-:W-:Y:S01]  /*3ed0*/  @!PT LDS RZ, [RZ] ;  /* 0x00000000fffff984 */ /* 0x000fe20000000800 */
[----:B------:R-:W-:Y:S01]  /*3ee0*/  @!PT LDS RZ, [RZ] ;  /* 0x00000000fffff984 */ /* 0x000fe20000000800 */
[----:B------:R-:W-:Y:S01]  /*3ef0*/  @!PT LDS RZ, [RZ] ;  /* 0x00000000fffff984 */ /* 0x000fe20000000800 */
[----:B------:R-:W-:Y:S01]  /*3f00*/  @!PT LDS RZ, [RZ] ;  /* 0x00000000fffff984 */ /* 0x000fe20000000800 */
[----:B------:R2:W-:Y:S06]  /*3f10*/  MEMBAR.ALL.CTA ;  /* 0x0000000000007992 */ /* 0x0005ec0000008000 */
[----:B--2---:R-:W2:Y:S01]  /*3f20*/  FENCE.VIEW.ASYNC.S ;  /* 0x00000000000073c6 */ /* 0x004ea20000000000 */
[----:B------:R-:W-:Y:S04]  /*3f30*/  PRMT R0, RZ, 0x654, R0 ;  /* 0x00000654ff007816 */ /* 0x000fe80000000000 */
[----:B--2---:R2:W-:Y:S01]  /*3f40*/  SYNCS.ARRIVE.TRANS64.RED.A1T0 RZ, [R0+URZ], RZ ;  /* 0x000000ff00ff79a7 */ /* 0x0045e200081004ff */
[----:B---3--:R-:W-:Y:S11]  /*3f50*/  LOP3.LUT P3, RZ, R22, 0x1, RZ, 0xc0, !PT ;  /* 0x0000000116ff7812 */ /* 0x008ff6000786c0ff */
[----:B------:R-:W-:Y:S02]  /*3f60*/  @!UPT UIADD3 URZ, UPT, UPT, URZ, URZ, URZ ;  /* 0x000000fffffff290 */ /* 0x000fe4000fffe0ff */
[----:B------:R-:W-:Y:S02]  /*3f70*/  @P3 MOV R11, R20 ;  /* 0x00000014000b3202 */ /* 0x000fe40000000f00 */
[----:B------:R-:W-:Y:S01]  /*3f80*/  @P3 LOP3.LUT R10, R21, 0xffff, RZ, 0xc0, !PT ;  /* 0x0000ffff150a3812 */ /* 0x000fe200078ec0ff */
[----:B--2---:R-:W-:Y:S06]  /*3f90*/  @!P0 BRA `(.L_x_75) ;  /* 0x0000000000a48947 */ /* 0x004fec0003800000 */
[-C--:B-1----:R-:W-:Y:S01]  /*3fa0*/  IMAD.HI.U32 R0, R19, R7.reuse, RZ ;  /* 0x0000000713007227 */ /* 0x082fe200078e00ff */
[----:B------:R-:W-:Y:S02]  /*3fb0*/  ISETP.NE.AND P0, PT, R6, 0x1, PT ;  /* 0x000000010600780c */ /* 0x000fe40003f05270 */
[----:B------:R-:W-:Y:S01]  /*3fc0*/  ISETP.NE.AND P2, PT, R40, 0x1, PT ;  /* 0x000000012800780c */ /* 0x000fe20003f45270 */
[----:B----4-:R-:W-:Y:S01]  /*3fd0*/  IMAD.HI.U32 R9, R24, R16, RZ ;  /* 0x0000001018097227 */ /* 0x010fe200078e00ff */
[----:B------:R-:W-:Y:S02]  /*3fe0*/  SHF.R.U32.HI R0, RZ, R18, R0 ;  /* 0x00000012ff007219 */ /* 0x000fe40000011600 */
[----:B------:R-:W-:Y:S01]  /*3ff0*/  ISETP.NE.AND P4, PT, R3, 0x1, PT ;  /* 0x000000010300780c */ /* 0x000fe20003f85270 */
[----:B------:R-:W-:Y:S01]  /*4000*/  IMAD.HI.U32 R13, R10, R7, RZ ;  /* 0x000000070a0d7227 */ /* 0x000fe200078e00ff */
[----:B------:R-:W-:Y:S02]  /*4010*/  SHF.R.U32.HI R9, RZ, R17, R9 ;  /* 0x00000011ff097219 */ /* 0x000fe40000011609 */
[----:B------:R-:W-:Y:S01]  /*4020*/  SEL R0, R19, R0, !P0 ;  /* 0x0000000013007207 */ /* 0x000fe20004000000 */
[----:B------:R-:W-:Y:S01]  /*4030*/  IMAD.HI.U32 R12, R11, R16, RZ ;  /* 0x000000100b0c7227 */ /* 0x000fe200078e00ff */
[----:B------:R-:W-:Y:S03]  /*4040*/  SEL R9, R24, R9, !P4 ;  /* 0x0000000918097207 */ /* 0x000fe60006000000 */
[-C--:B------:R-:W-:Y:S01]  /*4050*/  IMAD.HI.U32 R8, R0, R4.reuse, RZ ;  /* 0x0000000400087227 */ /* 0x080fe200078e00ff */
[----:B------:R-:W-:Y:S03]  /*4060*/  SHF.R.U32.HI R12, RZ, R17, R12 ;  /* 0x00000011ff0c7219 */ /* 0x000fe6000001160c */
[----:B------:R-:W-:Y:S01]  /*4070*/  IMAD.HI.U32 R2, R9, R4, RZ ;  /* 0x0000000409027227 */ /* 0x000fe200078e00ff */
[-C--:B------:R-:W-:Y:S02]  /*4080*/  @P2 SHF.R.U32.HI R0, RZ, R5.reuse, R8 ;  /* 0x00000005ff002219 */ /* 0x080fe40000011608 */
[----:B------:R-:W-:Y:S02]  /*4090*/  SHF.R.U32.HI R8, RZ, R18, R13 ;  /* 0x00000012ff087219 */ /* 0x000fe4000001160d */
[----:B------:R-:W-:Y:S01]  /*40a0*/  @P2 SHF.R.U32.HI R9, RZ, R5, R2 ;  /* 0x00000005ff092219 */ /* 0x000fe20000011602 */
[----:B------:R-:W-:Y:S01]  /*40b0*/  IMAD R0, R40, R0, RZ ;  /* 0x0000000028007224 */ /* 0x000fe200078e02ff */
[----:B------:R-:W-:Y:S02]  /*40c0*/  SEL R8, R10, R8, !P0 ;  /* 0x000000080a087207 */ /* 0x000fe40004000000 */
[----:B------:R-:W-:Y:S01]  /*40d0*/  SEL R2, R11, R12, !P4 ;  /* 0x0000000c0b027207 */ /* 0x000fe20006000000 */
[----:B------:R-:W-:Y:S01]  /*40e0*/  IMAD R12, R40, R9, RZ ;  /* 0x00000009280c7224 */ /* 0x000fe200078e02ff */
[C---:B------:R-:W-:Y:S01]  /*40f0*/  ISETP.GE.AND P0, PT, R8.reuse, R0, PT ;  /* 0x000000000800720c */ /* 0x040fe20003f06270 */
[----:B------:R-:W-:Y:S03]  /*4100*/  IMAD.HI.U32 R0, R8, R4, RZ ;  /* 0x0000000408007227 */ /* 0x000fe600078e00ff */
[----:B------:R-:W-:Y:S02]  /*4110*/  ISETP.GE.OR P0, PT, R2, R12, P0 ;  /* 0x0000000c0200720c */ /* 0x000fe40000706670 */
[-C--:B------:R-:W-:Y:S04]  /*4120*/  SHF.R.U32.HI R0, RZ, R5.reuse, R0 ;  /* 0x00000005ff007219 */ /* 0x080fe80000011600 */
[----:B------:R-:W-:Y:S05]  /*4130*/  SEL R13, R8, R0, !P2 ;  /* 0x00000000080d7207 */ /* 0x000fea0005000000 */
[----:B------:R-:W-:Y:S02]  /*4140*/  IMAD.MOV R12, RZ, RZ, -R13 ;  /* 0x000000ffff0c7224 */ /* 0x000fe400078e0a0d */
[----:B------:R-:W-:Y:S04]  /*4150*/  @!P0 IMAD.HI.U32 R0, R2, R4, RZ ;  /* 0x0000000402008227 */ /* 0x000fe800078e00ff */
[----:B------:R-:W-:Y:S01]  /*4160*/  IMAD R12, R40, R12, R8 ;  /* 0x0000000c280c7224 */ /* 0x000fe200078e0208 */
[----:B------:R-:W-:Y:S04]  /*4170*/  @!P0 SHF.R.U32.HI R0, RZ, R5, R0 ;  /* 0x00000005ff008219 */ /* 0x000fe80000011600 */
[----:B------:R-:W-:Y:S04]  /*4180*/  @!P0 SEL R0, R2, R0, !P2 ;  /* 0x0000000002008207 */ /* 0x000fe80005000000 */
[----:B------:R-:W-:Y:S01]  /*4190*/  @!P0 IADD3 R13, PT, PT, R13, -R0, RZ ;  /* 0x800000000d0d8210 */ /* 0x000fe20007ffe0ff */
[----:B------:R-:W-:Y:S01]  /*41a0*/  @!P0 IMAD R0, R9, R12, R0 ;  /* 0x0000000c09008224 */ /* 0x000fe200078e0200 */
[----:B------:R-:W-:Y:S01]  /*41b0*/  IADD3 R9, PT, PT, -R8, RZ, RZ ;  /* 0x000000ff08097210 */ /* 0x000fe20007ffe1ff */
[--C-:B------:R-:W-:Y:S02]  /*41c0*/  IMAD.MOV R12, RZ, RZ, -R2.reuse ;  /* 0x000000ffff0c7224 */ /* 0x100fe400078e0a02 */
[----:B------:R-:W-:Y:S02]  /*41d0*/  @!P0 IMAD R8, R13, R40, R2 ;  /* 0x000000280d088224 */ /* 0x000fe400078e0202 */
[----:B------:R-:W-:Y:S02]  /*41e0*/  @!P0 IMAD.MOV.U32 R2, RZ, RZ, R0 ;  /* 0x000000ffff028224 */ /* 0x000fe400078e0000 */
[----:B------:R-:W-:Y:S02]  /*41f0*/  IMAD R11, R3, R12, R11 ;  /* 0x0000000c030b7224 */ /* 0x000fe400078e020b */
[----:B------:R-:W-:Y:S02]  /*4200*/  IMAD R10, R6, R9, R10 ;  /* 0x00000009060a7224 */ /* 0x000fe400078e020a */
[----:B------:R-:W-:Y:S02]  /*4210*/  IMAD R11, R2, R3, R11 ;  /* 0x00000003020b7224 */ /* 0x000fe400078e020b */
[----:B------:R-:W-:Y:S02]  /*4220*/  IMAD R10, R8, R6, R10 ;  /* 0x00000006080a7224 */ /* 0x000fe400078e020a */
.L_x_75:
[----:B------:R-:W-:Y:S05]  /*4230*/  BRA.U UP1, `(.L_x_76) ;  /* 0x0000000101107547 */ /* 0x000fea000b800000 */
[----:B------:R-:W-:Y:S04]  /*4240*/  MOV R2, UR6 ;  /* 0x0000000600027c02 */ /* 0x000fe80008000f00 */
[----:B------:R-:W-:Y:S04]  /*4250*/  SHF.L.U32 R2, R2, 0x1f, RZ ;  /* 0x0000001f02027819 */ /* 0x000fe800000006ff */
[----:B------:R-:W2:Y:S02]  /*4260*/  SYNCS.PHASECHK.TRANS64.TRYWAIT P0, [UR7+0xd8], R2 ;  /* 0x0000d802ff0075a7 */ /* 0x000ea40008001107 */
[----:B--2---:R-:W-:Y:S05]  /*4270*/  @!P0 BRA `(.L_x_77) ;  /* 0x0000005400cc8947 */ /* 0x004fea0003800000 */
.L_x_76:
[----:B------:R-:W-:Y:S02]  /*4280*/  R2UR UR35, R15 ;  /* 0x000000000f2372ca */ /* 0x000fe400000e0000 */
[----:B------:R-:W-:Y:S02]  /*4290*/  R2UR UR34, R14 ;  /* 0x000000000e2272ca */ /* 0x000fe400000e0000 */
[----:B------:R-:W-:Y:S02]  /*42a0*/  ISETP.NE.U32.AND P2, PT, RZ, UR4, PT ;  /* 0x00000004ff007c0c */ /* 0x000fe4000bf45070 */
[----:B------:R-:W-:Y:S02]  /*42b0*/  SHF.L.U32 R14, R29, 0x1f, RZ ;  /* 0x0000001f1d0e7819 */ /* 0x000fe400000006ff */
[----:B------:R-:W-:Y:S05]  /*42c0*/  ISETP.NE.AND.EX P2, PT, RZ, UR5, PT, P2 ;  /* 0x00000005ff007c0c */ /* 0x000fea000bf45320 */
[----:B------:R-:W-:Y:S02]  /*42d0*/  USHF.L.U32 UR35, UR35, 0x6, URZ ;  /* 0x0000000623237899 */ /* 0x000fe400080006ff */
[----:B------:R-:W-:Y:S01]  /*42e0*/  USHF.L.U32 UR34, UR34, 0x8, URZ ;  /* 0x0000000822227899 */ /* 0x000fe200080006ff */
[----:B------:R-:W-:Y:S11]  /*42f0*/  BRA.U !UP3, `(.L_x_78) ;  /* 0x000000010b347547 */ /* 0x000ff6000b800000 */
[----:B------:R-:W-:Y:S01]  /*4300*/  UPLOP3.LUT UP0, UPT, UPT, UPT, UP2, 0x80, 0x8 ;  /* 0x000000000008789c */ /* 0x000fe20003f0f020 */
[----:B--2---:R-:W-:Y:S02]  /*4310*/  HFMA2 R0, -RZ, RZ, 0, 5.9604644775390625e-08 ;  /* 0x00000001ff007431 */ /* 0x004fe400000001ff */
[----:B------:R-:W-:Y:S03]  /*4320*/  IMAD.MOV.U32 R88, RZ, RZ, 0x1 ;  /* 0x00000001ff587424 */ /* 0x000fe600078e00ff */
[----:B------:R-:W-:Y:S05]  /*4330*/  PLOP3.LUT P0, PT, PT, PT, UP0, 0x80, 0x8 ;  /* 0x000000000008781c */ /* 0x000fea0003f0f008 */
[----:B------:R-:W2:Y:S01]  /*4340*/  @UP0 LDCU.64 UR10, c[0x0][0x888] ;  /* 0x00011100ff0a07ac */ /* 0x000ea20008000a00 */
[----:B------:R-:W-:Y:S07]  /*4350*/  @UP0 UIMAD UR8, UR36, UR4, URZ ;  /* 0x00000004240802a4 */ /* 0x000fee000f8e02ff */
[----:B------:R-:W-:Y:S01]  /*4360*/  @!P0 PRMT R88, R0, 0x7610, R88 ;  /* 0x0000761000588816 */ /* 0x000fe20000000058 */
[----:B--2---:R-:W-:Y:S03]  /*4370*/  @UP0 UIMAD.WIDE UR10, UR8, 0x4, UR10 ;  /* 0x00000004080a08a5 */ /* 0x004fe6000f8e020a */
[----:B------:R-:W2:Y:S03]  /*4380*/  @!UP0 LDCU UR8, c[0x0][0x880] ;  /* 0x00011000ff0887ac */ /* 0x000ea60008000800 */
[----:B------:R-:W-:Y:S01]  /*4390*/  IMAD.U32 R8, RZ, RZ, UR10 ;  /* 0x0000000aff087e24 */ /* 0x000fe2000f8e00ff */
[----:B------:R-:W-:Y:S05]  /*43a0*/  MOV R9, UR11 ;  /* 0x0000000b00097c02 */ /* 0x000fea0008000f00 */
[----:B-----5:R3:W5:Y:S02]  /*43b0*/  @P0 LDG.E R49, desc[UR46][R8.64] ;  /* 0x0000002e08310981 */ /* 0x020764000c1e1900 */
[----:B--23--:R-:W-:Y:S07]  /*43c0*/  @!P0 IMAD.U32 R49, RZ, RZ, UR8 ;  /* 0x00000008ff318e24 */ /* 0x00cfee000f8e00ff */
.L_x_78:
[----:B-----5:R-:W-:Y:S01]  /*43d0*/  @!P2 FSETP.EQ.AND P0, PT, R49, RZ, PT ;  /* 0x000000ff3100a20b */ /* 0x020fe20003f02000 */
[----:B------:R-:W-:Y:S01]  /*43e0*/  @!UPT UIADD3 URZ, UPT, UPT, URZ, URZ, URZ ;  /* 0x000000fffffff290 */ /* 0x000fe2000fffe0ff */
[----:B------:R-:W-:Y:S11]  /*43f0*/  @!P2 BRA `(.L_x_79) ;  /* 0x000000000014a947 */ /* 0x000ff60003800000 */
[----:B------:R-:W-:Y:S02]  /*4400*/  LOP3.LUT P2, RZ, R88, 0xff, RZ, 0xc0, !PT ;  /* 0x000000ff58ff7812 */ /* 0x000fe4000784c0ff */
[----:B------:R-:W-:Y:S04]  /*4410*/  PLOP3.LUT P0, PT, PT, PT, UP0, 0x80, 0x8 ;  /* 0x000000000008781c */ /* 0x000fe80003f0f008 */
[----:B------:R-:W-:Y:S07]  /*4420*/  PLOP3.LUT P0, PT, P0, PT, PT, 0x8, 0x80 ;  /* 0x000000000080781c */ /* 0x000fee000070e170 */
[----:B------:R-:W-:Y:S11]  /*4430*/  @P2 FSETP.EQ.AND P0, PT, R49, RZ, PT ;  /* 0x000000ff3100220b */ /* 0x000ff60003f02000 */
[----:B------:R-:W-:Y:S02]  /*4440*/  @!UPT UIADD3 URZ, UPT, UPT, URZ, URZ, URZ ;  /* 0x000000fffffff290 */ /* 0x000fe4000fffe0ff */
.L_x_79:
[----:B------:R-:W3:Y:S01]  /*4450*/  SYNCS.PHASECHK.TRANS64.TRYWAIT P2, [UR7+0xb0], R14 ;  /* 0x0000b00eff0075a7 */ /* 0x000ee20008041107 */
[----:B------:R-:W-:Y:S04]  /*4460*/  ELECT P4, URZ, PT ;  /* 0x0000000000ff782f */ /* 0x000fe80003880000 */
[----:B------:R-:W-:Y:S11]  /*4470*/  PLOP3.LUT P4, PT, P0, P4, PT, 0xf2, 0x2f ;  /* 0x00000000002f781c */ /* 0x000ff60000789e72 */
[----:B------:R-:W-:Y:S02]  /*4480*/  @!UPT UIADD3 URZ, UPT, UPT, URZ, URZ, URZ ;  /* 0x000000fffffff290 */ /* 0x000fe4000fffe0ff */
[----:B-1----:R-:W-:Y:S05]  /*4490*/  @!P4 IADD3 R8, P0, PT, R30, 0x580, RZ ;  /* 0x000005801e08c810 */ /* 0x002fea0007f1e0ff */
[----:B--2---:R-:W-:Y:S01]  /*44a0*/  @!P4 IMAD.X R2, RZ, RZ, R31, P0 ;  /* 0x000000ffff02c224 */ /* 0x004fe200000e061f */
[----:B---3--:R-:W-:Y:S07]  /*44b0*/  @!P2 BRA `(.L_x_80) ;  /* 0x000000540054a947 */ /* 0x008fee0003800000 */
.L_x_177:
[----:B------:R-:W-:Y:S01]  /*44c0*/  @!P4 R2UR UR8, R2 ;  /* 0x000000000208c2ca */ /* 0x000fe200000e0000 */
[----:B------:R-:W-:Y:S01]  /*44d0*/  VOTEU.ALL UP1, P4 ;  /* 0x0000000000ff7886 */ /* 0x000fe20002020000 */
[----:B------:R-:W-:Y:S01]  /*44e0*/  @!P4 R2UR UR9, R8 ;  /* 0x000000000809c2ca */ /* 0x000fe200000e0000 */
[----:B-1----:R-:W-:Y:S01]  /*44f0*/  @!P4 IMAD.MOV.U32 R0, RZ, RZ, 0x2000 ;  /* 0x00002000ff00c424 */ /* 0x002fe200078e00ff */
[----:B------:R-:W-:Y:S01]  /*4500*/  UMOV UR10, 0x0 ;  /* 0x00000000000a7882 */ /* 0x000fe20000000000 */
[----:B------:R-:W-:Y:S01]  /*4510*/  UMOV UR11, 0x10000000 ;  /* 0x10000000000b7882 */ /* 0x000fe20000000000 */
[----:B------:R-:W-:Y:S01]  /*4520*/  @!UP1 UIADD3 UR32, UPT, UPT, UR7, 0x400, URZ ;  /* 0x0000040007209890 */ /* 0x000fe2000fffe0ff */
[----:B------:R-:W-:Y:S06]  /*4530*/  VOTEU.ALL UP1, P4 ;  /* 0x0000000000ff7886 */ /* 0x000fec0002020000 */
[----:B------:R-:W-:Y:S01]  /*4540*/  IMAD.U32 R9, RZ, RZ, UR8 ;  /* 0x00000008ff097e24 */ /* 0x000fe2000f8e00ff */
[----:B------:R-:W-:Y:S01]  /*4550*/  UPRMT UR8, UR37, 0x654, UR33 ;  /* 0x0000065425087896 */ /* 0x000fe20008000021 */
[----:B------:R-:W-:Y:S03]  /*4560*/  IMAD.U32 R8, RZ, RZ, UR9 ;  /* 0x00000009ff087e24 */ /* 0x000fe6000f8e00ff */
[----:B------:R-:W-:Y:S02]  /*4570*/  @!P4 R2UR UR15, R9 ;  /* 0x00000000090fc2ca */ /* 0x000fe400000e0000 */
[----:B------:R-:W-:Y:S02]  /*4580*/  @!P4 R2UR UR14, R8 ;  /* 0x00000000080ec2ca */ /* 0x000fe400000e0000 */
[----:B------:R-:W-:Y:S05]  /*4590*/  @!P4 IADD3 R8, P0, PT, R30, 0x580, RZ ;  /* 0x000005801e08c810 */ /* 0x000fea0007f1e0ff */
[----:B------:R-:W-:Y:S06]  /*45a0*/  @!P4 IMAD.X R2, RZ, RZ, R31, P0 ;  /* 0x000000ffff02c224 */ /* 0x000fec00000e061f */
[----:B------:R1:W-:Y:S01]  /*45b0*/  @!UP1 UTMALDG.3D [UR32], [UR14], desc[UR10] ;  /* 0x00000a200e0095b4 */ /* 0x0003e20008011000 */
[----:B------:R1:W-:Y:S01]  /*45c0*/  @!P4 SYNCS.ARRIVE.TRANS64.RED.A0TR RZ, [UR7+0x90], R0 ;  /* 0x00009000ffffc9a7 */ /* 0x0003e20008300407 */
[----:B------:R-:W-:Y:S01]  /*45d0*/  SYNCS.ARRIVE.TRANS64.RED.A1T0 RZ, [UR8], RZ ;  /* 0x000000ffffff79a7 */ /* 0x000fe20008100408 */
[----:B------:R-:W2:Y:S02]  /*45e0*/  SYNCS.PHASECHK.TRANS64.TRYWAIT P2, [UR7+0xb8], R14 ;  /* 0x0000b80eff0075a7 */ /* 0x000ea40008041107 */
[----:B-12---:R-:W-:Y:S05]  /*45f0*/  @!P2 BRA `(.L_x_81) ;  /* 0x00000054001ca947 */ /* 0x006fea0003800000 */
.L_x_179:
[----:B------:R-:W-:Y:S01]  /*4600*/  @!P4 R2UR UR8, R2 ;  /* 0x000000000208c2ca */ /* 0x000fe200000e0000 */
[----:B------:R-:W-:Y:S01]  /*4610*/  VOTEU.ALL UP1, P4 ;  /* 0x0000000000ff7886 */ /* 0x000fe20002020000 */
[----:B------:R-:W-:Y:S01]  /*4620*/  @!P4 R2UR UR9, R8 ;  /* 0x000000000809c2ca */ /* 0x000fe200000e0000 */
[----:B-1----:R-:W-:Y:S01]  /*4630*/  @!P4 IMAD.MOV.U32 R0, RZ, RZ, 0x2000 ;  /* 0x00002000ff00c424 */ /* 0x002fe200078e00ff */
[----:B------:R-:W-:Y:S01]  /*4640*/  UMOV UR10, 0x0 ;  /* 0x00000000000a7882 */ /* 0x000fe20000000000 */
[----:B------:R-:W-:Y:S01]  /*4650*/  UMOV UR11, 0x10000000 ;  /* 0x10000000000b7882 */ /* 0x000fe20000000000 */
[----:B------:R-:W-:Y:S02]  /*4660*/  @!UP1 UIADD3 UR26, UPT, UPT, UR34, 0x40, URZ ;  /* 0x00000040221a9890 */ /* 0x000fe4000fffe0ff */
[----:B------:R-:W-:Y:S01]  /*4670*/  @!UP1 UIADD3 UR24, UPT, UPT, UR7, 0x2400, URZ ;  /* 0x0000240007189890 */ /* 0x000fe2000fffe0ff */
[----:B------:R-:W-:Y:S01]  /*4680*/  VOTEU.ALL UP1, P4 ;  /* 0x0000000000ff7886 */ /* 0x000fe20002020000 */
[----:B------:R-:W-:Y:S01]  /*4690*/  UMOV UR27, UR35 ;  /* 0x00000023001b7c82 */ /* 0x000fe20008000000 */
[----:B------:R-:W-:Y:S02]  /*46a0*/  UMOV UR28, UR36 ;  /* 0x00000024001c7c82 */ /* 0x000fe40008000000 */
        /* <DEDUP_REMOVED lines=12> */
.L_x_181:
[----:B------:R-:W2:Y:S01]  /*4770*/  LDC.64 R12, c[0x0][0xb18] ;  /* 0x0002c600ff0c7b82 */ /* 0x000ea20000000a00 */
[----:B------:R-:W-:Y:S01]  /*4780*/  @!P4 R2UR UR8, R2 ;  /* 0x000000000208c2ca */ /* 0x000fe200000e0000 */
[----:B------:R-:W-:Y:S01]  /*4790*/  VOTEU.ALL UP1, P4 ;  /* 0x0000000000ff7886 */ /* 0x000fe20002020000 */
[----:B------:R-:W-:Y:S01]  /*47a0*/  @!P4 R2UR UR9, R8 ;  /* 0x000000000809c2ca */ /* 0x000fe200000e0000 */
[----:B-1----:R-:W-:Y:S01]  /*47b0*/  @!P4 IMAD.MOV.U32 R0, RZ, RZ, 0x2000 ;  /* 0x00002000ff00c424 */ /* 0x002fe200078e00ff */
[----:B------:R-:W-:Y:S03]  /*47c0*/  UMOV UR10, 0x0 ;  /* 0x00000000000a7882 */ /* 0x000fe60000000000 */
[----:B------:R-:W1:Y:S01]  /*47d0*/  @!P1 LDC R2, c[0x0][0xb0c] ;  /* 0x0002c300ff029b82 */ /* 0x000e620000000800 */
[----:B------:R-:W-:Y:S01]  /*47e0*/  @!UP1 UIADD3 UR18, UPT, UPT, UR34, 0x80, URZ ;  /* 0x0000008022129890 */ /* 0x000fe2000fffe0ff */
[----:B------:R-:W-:Y:S01]  /*47f0*/  @P3 SHF.R.U32.HI R26, RZ, 0x10, R21 ;  /* 0x00000010ff1a3819 */ /* 0x000fe20000011615 */
[----:B------:R-:W-:Y:S01]  /*4800*/  @!UP1 UIADD3 UR16, UPT, UPT, UR7, 0x4400, URZ ;  /* 0x0000440007109890 */ /* 0x000fe2000fffe0ff */
[----:B------:R-:W-:Y:S01]  /*4810*/  VIADD R28, R28, 0x1 ;  /* 0x000000011c1c7836 */ /* 0x000fe20000000000 */
[----:B------:R-:W-:Y:S01]  /*4820*/  VOTEU.ALL UP1, P4 ;  /* 0x0000000000ff7886 */ /* 0x000fe20002020000 */
[----:B------:R-:W-:Y:S01]  /*4830*/  UMOV UR11, 0x10000000 ;  /* 0x10000000000b7882 */ /* 0x000fe20000000000 */
[----:B------:R-:W-:Y:S01]  /*4840*/  UMOV UR19, UR35 ;  /* 0x0000002300137c82 */ /* 0x000fe20008000000 */
[----:B------:R-:W-:Y:S01]  /*4850*/  IMAD.U32 R9, RZ, RZ, UR8 ;  /* 0x00000008ff097e24 */ /* 0x000fe2000f8e00ff */
[----:B------:R-:W-:Y:S01]  /*4860*/  UMOV UR20, UR36 ;  /* 0x0000002400147c82 */ /* 0x000fe20008000000 */
[----:B------:R-:W-:Y:S01]  /*4870*/  IMAD.U32 R8, RZ, RZ, UR9 ;  /* 0x00000009ff087e24 */ /* 0x000fe2000f8e00ff */
[----:B------:R-:W-:Y:S02]  /*4880*/  UPRMT UR8, UR37, 0x654, UR17 ;  /* 0x0000065425087896 */ /* 0x000fe40008000011 */
[----:B------:R-:W-:Y:S02]  /*4890*/  @!P4 R2UR UR15, R9 ;  /* 0x00000000090fc2ca */ /* 0x000fe400000e0000 */
[----:B------:R-:W-:Y:S02]  /*48a0*/  @!P4 R2UR UR14, R8 ;  /* 0x00000000080ec2ca */ /* 0x000fe400000e0000 */
[----:B------:R-:W3:Y:S11]  /*48b0*/  LDC.64 R8, c[0x0][0xb10] ;  /* 0x0002c400ff087b82 */ /* 0x000ef60000000a00 */
[----:B------:R1:W-:Y:S01]  /*48c0*/  @!UP1 UTMALDG.3D [UR16], [UR14], desc[UR10] ;  /* 0x00000a100e0095b4 */ /* 0x0003e20008011000 */
[----:B------:R5:W-:Y:S01]  /*48d0*/  @!P4 SYNCS.ARRIVE.TRANS64.RED.A0TR RZ, [UR7+0xa0], R0 ;  /* 0x0000a000ffffc9a7 */ /* 0x000be20008300407 */
[C---:B---3--:R-:W-:Y:S01]  /*48e0*/  @!P1 IMAD.HI.U32 R8, R11.reuse, R8, RZ ;  /* 0x000000080b089227 */ /* 0x048fe200078e00ff */
[----:B--2---:R-:W-:Y:S02]  /*48f0*/  @!P1 ISETP.NE.AND P0, PT, R12, 0x1, PT ;  /* 0x000000010c00980c */ /* 0x004fe40003f05270 */
[----:B-1----:R-:W-:Y:S01]  /*4900*/  @!P1 ISETP.NE.AND P2, PT, R2, 0x1, PT ;  /* 0x000000010200980c */ /* 0x002fe20003f45270 */
[----:B------:R-:W-:Y:S01]  /*4910*/  SYNCS.ARRIVE.TRANS64.RED.A1T0 RZ, [UR8], RZ ;  /* 0x000000ffffff79a7 */ /* 0x000fe20008100408 */
[C---:B------:R-:W-:Y:S01]  /*4920*/  @!P1 IMAD.HI.U32 R13, R10.reuse, R13, RZ ;  /* 0x0000000d0a0d9227 */ /* 0x040fe200078e00ff */
[----:B------:R-:W-:Y:S04]  /*4930*/  @!P1 SHF.R.U32.HI R8, RZ, R9, R8 ;  /* 0x00000009ff089219 */ /* 0x000fe80000011608 */
[----:B------:R-:W-:Y:S01]  /*4940*/  @!P1 SEL R8, R11, R8, !P2 ;  /* 0x000000080b089207 */ /* 0x000fe20005000000 */
[----:B------:R-:W1:Y:S01]  /*4950*/  SYNCS.PHASECHK.TRANS64.TRYWAIT P5, [UR7+0xc8], R14 ;  /* 0x0000c80eff0075a7 */ /* 0x000e6200080a1107 */
[----:B-----5:R-:W2:Y:S02]  /*4960*/  @!P1 LDC R0, c[0x0][0xb20] ;  /* 0x0002c800ff009b82 */ /* 0x020ea40000000800 */
[----:B--2---:R-:W-:Y:S04]  /*4970*/  @!P1 SHF.R.U32.HI R0, RZ, R0, R13 ;  /* 0x00000000ff009219 */ /* 0x004fe8000001160d */
[----:B------:R-:W-:Y:S05]  /*4980*/  @!P1 SEL R9, R10, R0, !P0 ;  /* 0x000000000a099207 */ /* 0x000fea0004000000 */
[----:B------:R-:W-:Y:S02]  /*4990*/  @!P1 IMAD.IADD R0, R9, 0x1, -R8 ;  /* 0x0000000109009824 */ /* 0x000fe400078e0a08 */
[----:B------:R-:W-:Y:S02]  /*49a0*/  @!P1 IMAD.IADD R8, R8, 0x1, -R9 ;  /* 0x0000000108089824 */ /* 0x000fe400078e0a09 */
[----:B------:R-:W-:Y:S02]  /*49b0*/  @!P1 IMAD R11, R0, R2, R11 ;  /* 0x00000002000b9224 */ /* 0x000fe400078e020b */
[----:B------:R-:W-:Y:S01]  /*49c0*/  @!P1 IMAD R10, R8, R12, R10 ;  /* 0x0000000c080a9224 */ /* 0x000fe200078e020a */
[----:B-1----:R-:W-:Y:S06]  /*49d0*/  @!P5 BRA `(.L_x_83) ;  /* 0x000000500054d947 */ /* 0x002fec0003800000 */
.L_x_183:
[----:B------:R-:W-:Y:S01]  /*49e0*/  @!P4 IADD3 R2, P0, PT, R30, 0x580, RZ ;  /* 0x000005801e02c810 */ /* 0x000fe20007f1e0ff */
[----:B------:R-:W-:Y:S01]  /*49f0*/  VOTEU.ALL UP1, P4 ;  /* 0x0000000000ff7886 */ /* 0x000fe20002020000 */
[----:B------:R-:W-:Y:S01]  /*4a00*/  UMOV UR18, 0x0 ;  /* 0x0000000000127882 */ /* 0x000fe20000000000 */
[----:B------:R-:W-:Y:S01]  /*4a10*/  UMOV UR19, 0x10000000 ;  /* 0x1000000000137882 */ /* 0x000fe20000000000 */
[----:B------:R-:W-:Y:S01]  /*4a20*/  @!P4 R2UR UR9, R2 ;  /* 0x000000000209c2ca */ /* 0x000fe200000e0000 */
[----:B-1----:R-:W-:Y:S01]  /*4a30*/  @!P4 IMAD.X R0, RZ, RZ, R31, P0 ;  /* 0x000000ffff00c224 */ /* 0x002fe200000e061f */
[----:B------:R-:W-:Y:S01]  /*4a40*/  @!UP1 UIADD3 UR10, UPT, UPT, UR34, 0xc0, URZ ;  /* 0x000000c0220a9890 */ /* 0x000fe2000fffe0ff */
[----:B------:R-:W-:Y:S01]  /*4a50*/  ISETP.NE.AND P0, PT, R28, 0x2, PT ;  /* 0x000000021c00780c */ /* 0x000fe20003f05270 */
[----:B------:R-:W-:Y:S01]  /*4a60*/  UMOV UR11, UR35 ;  /* 0x00000023000b7c82 */ /* 0x000fe20008000000 */
[----:B------:R-:W-:Y:S01]  /*4a70*/  UMOV UR12, UR36 ;  /* 0x00000024000c7c82 */ /* 0x000fe20008000000 */
[----:B------:R-:W-:Y:S01]  /*4a80*/  @!P4 R2UR UR8, R0 ;  /* 0x000000000008c2ca */ /* 0x000fe200000e0000 */
[----:B------:R-:W-:Y:S01]  /*4a90*/  IMAD.IADD R14, R10, 0x1, R86 ;  /* 0x000000010a0e7824 */ /* 0x000fe200078e0256 */
[----:B------:R-:W-:Y:S01]  /*4aa0*/  @P3 R2UR UR36, R26 ;  /* 0x000000001a2432ca */ /* 0x000fe200000e0000 */
[----:B------:R-:W-:Y:S01]  /*4ab0*/  IMAD.IADD R15, R11, 0x1, R87 ;  /* 0x000000010b0f7824 */ /* 0x000fe200078e0257 */
[----:B------:R-:W-:Y:S02]  /*4ac0*/  SEL R0, RZ, 0x1, P0 ;  /* 0x00000001ff007807 */ /* 0x000fe40000000000 */
[----:B------:R-:W-:Y:S01]  /*4ad0*/  LOP3.LUT R29, R29, 0x1, RZ, 0x3c, !PT ;  /* 0x000000011d1d7812 */ /* 0x000fe200078e3cff */
[----:B------:R-:W-:Y:S01]  /*4ae0*/  IMAD.U32 R8, RZ, RZ, UR9 ;  /* 0x00000009ff087e24 */ /* 0x000fe2000f8e00ff */
[----:B------:R-:W-:Y:S01]  /*4af0*/  @!UP1 UIADD3 UR9, UPT, UPT, UR7, 0xa8, URZ ;  /* 0x000000a807099890 */ /* 0x000fe2000fffe0ff */
[----:B------:R-:W-:Y:S02]  /*4b00*/  LOP3.LUT R27, R27, R0, RZ, 0x3c, !PT ;  /* 0x000000001b1b7212 */ /* 0x000fe400078e3cff */
[----:B------:R-:W-:Y:S02]  /*4b10*/  SEL R28, R28, RZ, P0 ;  /* 0x000000ff1c1c7207 */ /* 0x000fe40000000000 */
[----:B------:R-:W-:Y:S01]  /*4b20*/  IMAD.U32 R9, RZ, RZ, UR8 ;  /* 0x00000008ff097e24 */ /* 0x000fe2000f8e00ff */
[----:B------:R-:W-:Y:S01]  /*4b30*/  @!P4 R2UR UR14, R8 ;  /* 0x00000000080ec2ca */ /* 0x000fe200000e0000 */
[----:B------:R-:W-:Y:S01]  /*4b40*/  @!UP1 UIADD3 UR8, UPT, UPT, UR7, 0x6400, URZ ;  /* 0x0000640007089890 */ /* 0x000fe2000fffe0ff */
[----:B------:R-:W-:Y:S02]  /*4b50*/  VOTEU.ALL UP1, P4 ;  /* 0x0000000000ff7886 */ /* 0x000fe40002020000 */
[----:B------:R-:W-:Y:S11]  /*4b60*/  @!P4 R2UR UR15, R9 ;  /* 0x00000000090fc2ca */ /* 0x000ff600000e0000 */
[----:B------:R-:W-:Y:S02]  /*4b70*/  @!UPT UIADD3 URZ, UPT, UPT, URZ, URZ, URZ ;  /* 0x000000fffffff290 */ /* 0x000fe4000fffe0ff */
[----:B------:R2:W-:Y:S01]  /*4b80*/  @!UP1 UTMALDG.3D [UR8], [UR14], desc[UR18] ;  /* 0x000012080e0095b4 */ /* 0x0005e20008011000 */
[----:B------:R2:W-:Y:S01]  /*4b90*/  @!P4 SYNCS.ARRIVE.TRANS64.RED.A0TR RZ, [UR7+0xa8], R25 ;  /* 0x0000a819ffffc9a7 */ /* 0x0005e20008300407 */
[----:B------:R-:W-:Y:S01]  /*4ba0*/  UPLOP3.LUT UP1, UPT, UPT, UPT, UPT, 0x80, 0x8 ;  /* 0x000000000008789c */ /* 0x000fe20003f2f070 */
[----:B------:R-:W-:Y:S01]  /*4bb0*/  SYNCS.ARRIVE.TRANS64.RED.A1T0 RZ, [UR13], RZ ;  /* 0x000000ffffff79a7 */ /* 0x000fe2000810040d */
[----:B------:R-:W-:Y:S09]  /*4bc0*/  @P3 BRA `(.L_x_84) ;  /* 0xfffffff000a03947 */ /* 0x000ff2000383ffff */
[----:B------:R-:W-:-:S04]  /*4bd0*/  SHF.L.U32 R2, R29, 0x1f, RZ ;  /* 0x0000001f1d027819 */ /* 0x000fc800000006ff */
[----:B------:R-:W1:Y:S02]  /*4be0*/  SYNCS.PHASECHK.TRANS64.TRYWAIT P0, [UR7+0xb0], R2 ;  /* 0x0000b002ff0075a7 */ /* 0x000e640008001107 */
[----:B-1----:R-:W-:Y:S05]  /*4bf0*/  @!P0 BRA `(.L_x_85) ;  /* 0x0000004c00e48947 */ /* 0x002fea0003800000 */
.L_x_185:
[----:B------:R-:W3:Y:S02]  /*4c00*/  SYNCS.PHASECHK.TRANS64.TRYWAIT P0, [UR7+0xb8], R2 ;  /* 0x0000b802ff0075a7 */ /* 0x000ee40008001107 */
[----:B---3--:R-:W-:Y:S05]  /*4c10*/  @!P0 BRA `(.L_x_86) ;  /* 0x0000004c00f48947 */ /* 0x008fea0003800000 */
.L_x_187:
[----:B------:R-:W3:Y:S02]  /*4c20*/  SYNCS.PHASECHK.TRANS64.TRYWAIT P0, [UR7+0xc0], R2 ;  /* 0x0000c002ff0075a7 */ /* 0x000ee40008001107 */
[----:B---3--:R-:W-:Y:S05]  /*4c30*/  @!P0 BRA `(.L_x_87) ;  /* 0x0000005000048947 */ /* 0x008fea0003800000 */
.L_x_189:
[----:B-1----:R-:W-:-:S07]  /*4c40*/  MOV R0, UR7 ;  /* 0x0000000700007c02 */ /* 0x002fce0008000f00 */
.L_x_88:
[----:B-1----:R-:W-:-:S04]  /*4c50*/  SHF.L.U32 R2, R29, 0x1f, RZ ;  /* 0x0000001f1d027819 */ /* 0x002fc800000006ff */
[----:B------:R1:W3:Y:S03]  /*4c60*/  SYNCS.PHASECHK.TRANS64.TRYWAIT P0, [R0+URZ+0xc8], R2 ;  /* 0x0000c802000075a7 */ /* 0x0002e600080011ff */
[----:B---3--:R-:W-:Y:S05]  /*4c70*/  @!P0 NANOSLEEP.SYNCS 0x989680 ;  /* 0x009896800000895d */ /* 0x008fea0003900000 */
[----:B------:R-:W3:Y:S02]  /*4c80*/  @!P0 SYNCS.PHASECHK.TRANS64 P0, [R0+URZ+0xc8], R2 ;  /* 0x0000c802000085a7 */ /* 0x000ee400080010ff */
[----:B--23--:R-:W-:Y:S05]  /*4c90*/  @P0 EXIT ;  /* 0x000000000000094d */ /* 0x00cfea0003800000 */
[----:B------:R-:W-:Y:S05]  /*4ca0*/  BRA `(.L_x_88) ;  /* 0xfffffffc00e87947 */ /* 0x000fea000383ffff */
.L_x_73:
[----:B------:R-:W-:-:S06]  /*4cb0*/  UISETP.GE.AND UP1, UPT, UR8, 0x4, UPT ;  /* 0x000000040800788c */ /* 0x000fcc000bf26270 */
[----:B------:R-:W-:-:S13]  /*4cc0*/  PLOP3.LUT P0, PT, PT, PT, UP1, 0x80, 0x8 ;  /* 0x000000000008781c */ /* 0x000fda0003f0f018 */
[----:B------:R-:W-:Y:S05]  /*4cd0*/  @!P0 EXIT ;  /* 0x000000000000894d */ /* 0x000fea0003800000 */
[----:B------:R-:W-:Y:S01]  /*4ce0*/  BAR.SYNC.DEFER_BLOCKING 0x6, 0xa0 ;  /* 0x0182800000007b1d */ /* 0x000fe20000010000 */
[C---:B------:R-:W-:Y:S01]  /*4cf0*/  IMAD.SHL.U32 R4, R101.reuse, 0x40, RZ ;  /* 0x0000004065047824 */ /* 0x040fe200078e00ff */
[C---:B------:R-:W-:Y:S01]  /*4d00*/  R2P PR, R101.reuse, 0x6 ;  /* 0x0000000665007804 */ /* 0x040fe20000000000 */
[C---:B------:R-:W-:Y:S01]  /*4d10*/  IMAD.SHL.U32 R92, R101.reuse, 0x8, RZ ;  /* 0x00000008655c7824 */ /* 0x040fe200078e00ff */
[----:B------:R-:W-:Y:S01]  /*4d20*/  CS2R R96, SRZ ;  /* 0x0000000000607805 */ /* 0x000fe2000001ff00 */
[C---:B------:R-:W-:Y:S01]  /*4d30*/  IMAD.U32 R46, R101.reuse, 0x10000, RZ ;  /* 0x00010000652e7824 */ /* 0x040fe200078e00ff */
[----:B------:R-:W-:Y:S02]  /*4d40*/  UMOV UR48, 0x400 ;  /* 0x0000040000307882 */ /* 0x000fe40000000000 */
[----:B------:R-:W1:Y:S01]  /*4d50*/  LDC R91, c[0x0][0x370] ;  /* 0x0000dc00ff5b7b82 */ /* 0x000e620000000800 */
[----:B------:R-:W-:Y:S01]  /*4d60*/  ULEA UR48, UR37, UR48, 0x18 ;  /* 0x0000003025307291 */ /* 0x000fe2000f8ec0ff */
[C---:B------:R-:W-:Y:S01]  /*4d70*/  LOP3.LUT R3, R4.reuse, 0x1c0, RZ, 0xc0, !PT ;  /* 0x000001c004037812 */ /* 0x040fe200078ec0ff */
[----:B------:R-:W-:Y:S01]  /*4d80*/  IMAD.SHL.U32 R2, R101, 0x20, RZ ;  /* 0x0000002065027824 */ /* 0x000fe200078e00ff */
[----:B------:R-:W-:Y:S01]  /*4d90*/  LOP3.LUT R4, R4, 0x200, RZ, 0xc0, !PT ;  /* 0x0000020004047812 */ /* 0x000fe200078ec0ff */
[----:B------:R-:W-:Y:S01]  /*4da0*/  IMAD.MOV.U32 R99, RZ, RZ, 0x20 ;  /* 0x00000020ff637424 */ /* 0x000fe200078e00ff */
[----:B------:R-:W-:Y:S01]  /*4db0*/  LOP3.LUT R92, R3, 0x38, R92, 0xf8, !PT ;  /* 0x00000038035c7812 */ /* 0x000fe200078ef85c */
[----:B------:R-:W-:Y:S01]  /*4dc0*/  UIADD3 UR4, UPT, UPT, UR48, 0x400, URZ ;  /* 0x0000040030047890 */ /* 0x000fe2000fffe0ff */
[----:B------:R-:W2:Y:S01]  /*4dd0*/  LDC R42, c[0x0][0xb0c] ;  /* 0x0002c300ff2a7b82 */ /* 0x000ea20000000800 */
[----:B------:R-:W-:Y:S01]  /*4de0*/  SHF.R.U32.HI R3, RZ, 0x1, R101 ;  /* 0x00000001ff037819 */ /* 0x000fe20000011665 */
[----:B------:R-:W-:Y:S01]  /*4df0*/  IMAD.MOV.U32 R98, RZ, RZ, 0x1 ;  /* 0x00000001ff627424 */ /* 0x000fe200078e00ff */
[----:B------:R-:W-:Y:S01]  /*4e00*/  LOP3.LUT R46, R46, 0x600000, RZ, 0xc0, !PT ;  /* 0x006000002e2e7812 */ /* 0x000fe200078ec0ff */
[----:B------:R-:W-:Y:S01]  /*4e10*/  IMAD.MOV.U32 R45, RZ, RZ, RZ ;  /* 0x000000ffff2d7224 */ /* 0x000fe200078e00ff */
[----:B------:R-:W-:Y:S01]  /*4e20*/  LOP3.LUT R2, R4, 0xc00, R2, 0xf8, !PT ;  /* 0x00000c0004027812 */ /* 0x000fe200078ef802 */
[----:B------:R-:W-:Y:S01]  /*4e30*/  IMAD.MOV.U32 R104, RZ, RZ, RZ ;  /* 0x000000ffff687224 */ /* 0x000fe200078e00ff */
[----:B------:R-:W-:Y:S01]  /*4e40*/  LOP3.LUT R92, R92, 0x8, R3, 0x78, !PT ;  /* 0x000000085c5c7812 */ /* 0x000fe200078e7803 */
[----:B------:R-:W4:Y:S01]  /*4e50*/  LDC R89, c[0x0][0xb20] ;  /* 0x0002c800ff597b82 */ /* 0x000f220000000800 */
[----:B------:R-:W3:Y:S01]  /*4e60*/  LDS R0, [UR48+0x190] ;  /* 0x00019030ff007984 */ /* 0x000ee20008000800 */
[----:B------:R-:W-:Y:S01]  /*4e70*/  SEL R100, R99, 0xffffffe0, !P2 ;  /* 0xffffffe063647807 */ /* 0x000fe20005000000 */
[----:B------:R-:W-:Y:S01]  /*4e80*/  IMAD.U32 R94, RZ, RZ, UR4 ;  /* 0x00000004ff5e7e24 */ /* 0x000fe2000f8e00ff */
[----:B------:R-:W-:Y:S01]  /*4e90*/  LOP3.LUT R92, R2, R92, RZ, 0xfc, !PT ;  /* 0x0000005c025c7212 */ /* 0x000fe200078efcff */
[----:B------:R-:W1:Y:S01]  /*4ea0*/  LDCU.64 UR52, c[0x0][0x348] ;  /* 0x00006900ff3477ac */ /* 0x000e620008000a00 */
[----:B------:R-:W-:-:S02]  /*4eb0*/  LOP3.LUT R101, R101, 0x60, RZ, 0xc0, !PT ;  /* 0x0000006065657812 */ /* 0x000fc400078ec0ff */
[----:B------:R-:W1:Y:S01]  /*4ec0*/  LDC R41, c[0x0][0xb30] ;  /* 0x0002cc00ff297b82 */ /* 0x000e620000000800 */
[----:B------:R-:W-:Y:S01]  /*4ed0*/  SEL R99, R99, 0xffffffe0, !P1 ;  /* 0xffffffe063637807 */ /* 0x000fe20004800000 */
[----:B------:R-:W1:Y:S01]  /*4ee0*/  LDCU.64 UR38, c[0x0][0x888] ;  /* 0x00011100ff2677ac */ /* 0x000e620008000a00 */
[----:B------:R-:W1:Y:S05]  /*4ef0*/  LDCU.64 UR44, c[0x0][0x890] ;  /* 0x00011200ff2c77ac */ /* 0x000e6a0008000a00 */
[----:B------:R-:W1:Y:S01]  /*4f00*/  LDC.64 R84, c[0x0][0xb10] ;  /* 0x0002c400ff547b82 */ /* 0x000e620000000a00 */
[----:B------:R-:W-:Y:S01]  /*4f10*/  UMOV UR49, URZ ;  /* 0x000000ff00317c82 */ /* 0x000fe20008000000 */
[----:B------:R-:W-:-:S06]  /*4f20*/  UMOV UR51, URZ ;  /* 0x000000ff00337c82 */ /* 0x000fcc0008000000 */
[----:B------:R-:W1:Y:S08]  /*4f30*/  LDC.64 R38, c[0x0][0xb18] ;  /* 0x0002c600ff267b82 */ /* 0x000e700000000a00 */
[----:B------:R-:W1:Y:S08]  /*4f40*/  LDC.64 R36, c[0x0][0xb28] ;  /* 0x0002ca00ff247b82 */ /* 0x000e700000000a00 */
[----:B------:R-:W1:Y:S01]  /*4f50*/  LDC.64 R82, c[0x0][0x8b0] ;  /* 0x00022c00ff527b82 */ /* 0x000e620000000a00 */
[----:B---3--:R-:W-:-:S07]  /*4f60*/  IMAD.IADD R46, R0, 0x1, R46 ;  /* 0x00000001002e7824 */ /* 0x008fce00078e022e */
[----:B------:R-:W3:Y:S08]  /*4f70*/  LDC.64 R80, c[0x0][0x8a8] ;  /* 0x00022a00ff507b82 */ /* 0x000ef00000000a00 */
[----:B--2-4-:R-:W1:Y:S02]  /*4f80*/  LDC R90, c[0x0][0x374] ;  /* 0x0000dd00ff5a7b82 */ /* 0x014e640000000800 */
.L_x_132:
[----:B------:R-:W-:Y:S02]  /*4f90*/  LEA R0, R104, UR48, 0x3 ;  /* 0x0000003068007c11 */ /* 0x000fe4000f8e18ff */
[----:B------:R-:W-:Y:S02]  /*4fa0*/  SHF.L.U32 R2, R96, 0x1f, RZ ;  /* 0x0000001f60027819 */ /* 0x000fe400000006ff */
[----:B-1----:R-:W-:Y:S02]  /*4fb0*/  LEA R16, R104, UR48, 0x4 ;  /* 0x0000003068107c11 */ /* 0x002fe4000f8e20ff */
[----:B------:R-:W2:Y:S02]  /*4fc0*/  SYNCS.PHASECHK.TRANS64.TRYWAIT P0, [R0+URZ+0xe0], R2 ;  /* 0x0000e002000075a7 */ /* 0x000ea400080011ff */
[----:B--2---:R-:W-:Y:S05]  /*4fd0*/  @!P0 BRA `(.L_x_89) ;  /* 0x0000004c00348947 */ /* 0x004fea0003800000 */
.L_x_190:
[----:B------:R-:W4:Y:S01]  /*4fe0*/  LDC.64 R10, c[0x0][0xb10] ;  /* 0x0002c400ff0a7b82 */ /* 0x000f220000000a00 */
[----:B------:R-:W3:Y:S01]  /*4ff0*/  LDS.128 R16, [R16+0x170] ;  /* 0x0001700010107984 */ /* 0x000ee20000000c00 */
[----:B-1----:R-:W-:Y:S01]  /*5000*/  ISETP.NE.AND P1, PT, R41, 0x1, PT ;  /* 0x000000012900780c */ /* 0x002fe20003f25270 */
[----:B--2---:R-:W-:Y:S01]  /*5010*/  VIADD R0, R0, 0xf0 ;  /* 0x000000f000007836 */ /* 0x004fe20000000000 */
[----:B------:R-:W-:Y:S04]  /*5020*/  ISETP.GE.AND P0, PT, R40, 0x1, PT ;  /* 0x000000012800780c */ /* 0x000fe80003f06270 */
[----:B------:R-:W1:Y:S01]  /*5030*/  LDC.64 R8, c[0x0][0xb18] ;  /* 0x0002c600ff087b82 */ /* 0x000e620000000a00 */
[----:B------:R-:W-:Y:S01]  /*5040*/  PRMT R0, RZ, 0x654, R0 ;  /* 0x00000654ff007816 */ /* 0x000fe20000000000 */
[----:B------:R-:W-:Y:S01]  /*5050*/  @!PT LDS RZ, [RZ] ;  /* 0x00000000fffff984 */ /* 0x000fe20000000800 */
[----:B------:R-:W-:Y:S01]  /*5060*/  @!PT LDS RZ, [RZ] ;  /* 0x00000000fffff984 */ /* 0x000fe20000000800 */
[----:B------:R-:W-:Y:S01]  /*5070*/  @!PT LDS RZ, [RZ] ;  /* 0x00000000fffff984 */ /* 0x000fe20000000800 */
[----:B------:R-:W-:Y:S01]  /*5080*/  @!PT LDS RZ, [RZ] ;  /* 0x00000000fffff984 */ /* 0x000fe20000000800 */
[----:B------:R2:W-:Y:S06]  /*5090*/  MEMBAR.ALL.CTA ;  /* 0x0000000000007992 */ /* 0x0005ec0000008000 */
[----:B--2---:R-:W2:Y:S01]  /*50a0*/  FENCE.VIEW.ASYNC.S ;  /* 0x00000000000073c6 */ /* 0x004ea20000000000 */
[----:B------:R-:W1:Y:S08]  /*50b0*/  @!P1 LDC R12, c[0x0][0xb20] ;  /* 0x0002c800ff0c9b82 */ /* 0x000e700000000800 */
[----:B------:R-:W1:Y:S01]  /*50c0*/  @!P1 LDC R7, c[0x0][0xb0c] ;  /* 0x0002c300ff079b82 */ /* 0x000e620000000800 */
[----:B--2---:R2:W-:Y:S01]  /*50d0*/  SYNCS.ARRIVE.TRANS64.RED.A1T0 RZ, [R0+URZ], RZ ;  /* 0x000000ff00ff79a7 */ /* 0x0045e200081004ff */
[----:B---3--:R-:W-:Y:S04]  /*50e0*/  LOP3.LUT P4, RZ, R18, 0x1, RZ, 0xc0, !PT ;  /* 0x0000000112ff7812 */ /* 0x008fe8000788c0ff */
[----:B------:R-:W-:Y:S09]  /*50f0*/  P2R R102, PR, RZ, 0x10 ;  /* 0x00000010ff667803 */ /* 0x000ff20000000000 */
[----:B------:R-:W-:Y:S02]  /*5100*/  @P4 MOV R44, R16 ;  /* 0x00000010002c4202 */ /* 0x000fe40000000f00 */
[----:B------:R-:W-:Y:S01]  /*5110*/  @P4 LOP3.LUT R43, R17, 0xffff, RZ, 0xc0, !PT ;  /* 0x0000ffff112b4812 */ /* 0x000fe200078ec0ff */
[----:B--2-4-:R-:W-:Y:S06]  /*5120*/  @!P0 BRA `(.L_x_90) ;  /* 0x0000000000a48947 */ /* 0x014fec0003800000 */
[----:B------:R-:W-:Y:S01]  /*5130*/  IMAD.HI.U32 R0, R90, R39, RZ ;  /* 0x000000275a007227 */ /* 0x000fe200078e00ff */
[----:B------:R-:W-:Y:S02]  /*5140*/  ISETP.NE.AND P0, PT, R38, 0x1, PT ;  /* 0x000000012600780c */ /* 0x000fe40003f05270 */
[----:B------:R-:W-:Y:S01]  /*5150*/  ISETP.NE.AND P2, PT, R40, 0x1, PT ;  /* 0x000000012800780c */ /* 0x000fe20003f45270 */
[----:B------:R-:W-:Y:S01]  /*5160*/  IMAD.HI.U32 R4, R91, R84, RZ ;  /* 0x000000545b047227 */ /* 0x000fe200078e00ff */
[----:B------:R-:W-:Y:S02]  /*5170*/  SHF.R.U32.HI R0, RZ, R89, R0 ;  /* 0x00000059ff007219 */ /* 0x000fe40000011600 */
[----:B------:R-:W-:Y:S01]  /*5180*/  ISETP.NE.AND P3, PT, R42, 0x1, PT ;  /* 0x000000012a00780c */ /* 0x000fe20003f65270 */
[----:B------:R-:W-:Y:S01]  /*5190*/  IMAD.HI.U32 R6, R43, R39, RZ ;  /* 0x000000272b067227 */ /* 0x000fe200078e00ff */
[-C--:B------:R-:W-:Y:S02]  /*51a0*/  SHF.R.U32.HI R4, RZ, R85.reuse, R4 ;  /* 0x00000055ff047219 */ /* 0x080fe40000011604 */
[----:B------:R-:W-:Y:S01]  /*51b0*/  SEL R0, R90, R0, !P0 ;  /* 0x000000005a007207 */ /* 0x000fe20004000000 */
[----:B------:R-:W-:Y:S01]  /*51c0*/  IMAD.HI.U32 R5, R44, R84, RZ ;  /* 0x000000542c057227 */ /* 0x000fe200078e00ff */
[----:B------:R-:W-:Y:S03]  /*51d0*/  SEL R4, R91, R4, !P3 ;  /* 0x000000045b047207 */ /* 0x000fe60005800000 */
[-C--:B------:R-:W-:Y:S01]  /*51e0*/  IMAD.HI.U32 R3, R0, R36.reuse, RZ ;  /* 0x0000002400037227 */ /* 0x080fe200078e00ff */
[----:B------:R-:W-:Y:S03]  /*51f0*/  SHF.R.U32.HI R5, RZ, R85, R5 ;  /* 0x00000055ff057219 */ /* 0x000fe60000011605 */
[----:B------:R-:W-:Y:S01]  /*5200*/  IMAD.HI.U32 R2, R4, R36, RZ ;  /* 0x0000002404027227 */ /* 0x000fe200078e00ff */
[----:B------:R-:W-:Y:S02]  /*5210*/  @P2 SHF.R.U32.HI R0, RZ, R37, R3 ;  /* 0x00000025ff002219 */ /* 0x000fe40000011603 */
[----:B------:R-:W-:Y:S02]  /*5220*/  SHF.R.U32.HI R3, RZ, R89, R6 ;  /* 0x00000059ff037219 */ /* 0x000fe40000011606 */
[----:B------:R-:W-:Y:S01]  /*5230*/  @P2 SHF.R.U32.HI R4, RZ, R37, R2 ;  /* 0x00000025ff042219 */ /* 0x000fe20000011602 */
[----:B------:R-:W-:Y:S01]  /*5240*/  IMAD R0, R40, R0, RZ ;  /* 0x0000000028007224 */ /* 0x000fe200078e02ff */
[----:B------:R-:W-:Y:S02]  /*5250*/  SEL R3, R43, R3, !P0 ;  /* 0x000000032b037207 */ /* 0x000fe40004000000 */
[----:B------:R-:W-:Y:S01]  /*5260*/  SEL R2, R44, R5, !P3 ;  /* 0x000000052c027207 */ /* 0x000fe20005800000 */
[----:B------:R-:W-:Y:S01]  /*5270*/  IMAD R5, R40, R4, RZ ;  /* 0x0000000428057224 */ /* 0x000fe200078e02ff */
[C---:B------:R-:W-:Y:S01]  /*5280*/  ISETP.GE.AND P0, PT, R3.reuse, R0, PT ;  /* 0x000000000300720c */ /* 0x040fe20003f06270 */
[C---:B------:R-:W-:Y:S03]  /*5290*/  IMAD.HI.U32 R0, R3.reuse, R36, RZ ;  /* 0x0000002403007227 */ /* 0x040fe600078e00ff */
[C---:B------:R-:W-:Y:S02]  /*52a0*/  ISETP.GE.OR P0, PT, R2.reuse, R5, P0 ;  /* 0x000000050200720c */ /* 0x040fe40000706670 */
[----:B------:R-:W-:Y:S04]  /*52b0*/  SHF.R.U32.HI R0, RZ, R37, R0 ;  /* 0x00000025ff007219 */ /* 0x000fe80000011600 */
[C---:B------:R-:W-:Y:S05]  /*52c0*/  SEL R6, R3.reuse, R0, !P2 ;  /* 0x0000000003067207 */ /* 0x040fea0005000000 */
        /* <DEDUP_REMOVED lines=14> */
[----:B------:R-:W-:Y:S07]  /*53b0*/  IMAD R43, R3, R38, R43 ;  /* 0x00000026032b7224 */ /* 0x000fee00078e022b */
.L_x_90:
[----:B-1----:R-:W-:Y:S01]  /*53c0*/  @!P1 ISETP.NE.AND P0, PT, R8, 0x1, PT ;  /* 0x000000010800980c */ /* 0x002fe20003f05270 */
[----:B------:R-:W-:Y:S01]  /*53d0*/  @!P1 IMAD.HI.U32 R2, R43, R9, RZ ;  /* 0x000000092b029227 */ /* 0x000fe200078e00ff */
[----:B------:R-:W-:Y:S01]  /*53e0*/  R2UR UR42, R15 ;  /* 0x000000000f2a72ca */ /* 0x000fe200000e0000 */
[----:B------:R-:W-:Y:S01]  /*53f0*/  BSSY.RECONVERGENT B6, `(.L_x_91) ;  /* 0x0000031000067945 */ /* 0x000fe20003800200 */
[----:B------:R-:W-:Y:S01]  /*5400*/  R2UR UR41, R14 ;  /* 0x000000000e2972ca */ /* 0x000fe200000e0000 */
[----:B------:R-:W-:Y:S01]  /*5410*/  @!P1 IMAD.HI.U32 R0, R44, R10, RZ ;  /* 0x0000000a2c009227 */ /* 0x000fe200078e00ff */
[----:B------:R-:W-:Y:S02]  /*5420*/  @!P1 SHF.R.U32.HI R2, RZ, R12, R2 ;  /* 0x0000000cff029219 */ /* 0x000fe40000011602 */
[----:B------:R-:W-:Y:S01]  /*5430*/  @!P1 ISETP.NE.AND P2, PT, R7, 0x1, PT ;  /* 0x000000010700980c */ /* 0x000fe20003f45270 */
[----:B------:R-:W-:Y:S01]  /*5440*/  VIADD R104, R104, 0x1 ;  /* 0x0000000168687836 */ /* 0x000fe20000000000 */
[----:B------:R-:W-:Y:S02]  /*5450*/  @!P1 SEL R2, R43, R2, !P0 ;  /* 0x000000022b029207 */ /* 0x000fe40004000000 */
[----:B------:R-:W-:Y:S02]  /*5460*/  @!P1 SHF.R.U32.HI R0, RZ, R11, R0 ;  /* 0x0000000bff009219 */ /* 0x000fe40000011600 */
[----:B------:R-:W-:Y:S01]  /*5470*/  LOP3.LUT P0, RZ, R94, 0x3f0, RZ, 0xc0, !PT ;  /* 0x000003f05eff7812 */ /* 0x000fe2000780c0ff */
[----:B------:R-:W-:Y:S01]  /*5480*/  USHF.L.U32 UR42, UR42, 0x6, URZ ;  /* 0x000000062a2a7899 */ /* 0x000fe200080006ff */
[----:B------:R-:W-:Y:S01]  /*5490*/  @!P1 SEL R3, R44, R0, !P2 ;  /* 0x000000002c039207 */ /* 0x000fe20005000000 */
[----:B------:R-:W-:Y:S01]  /*54a0*/  USHF.L.U32 UR41, UR41, 0x8, URZ ;  /* 0x0000000829297899 */ /* 0x000fe200080006ff */
[----:B------:R-:W-:Y:S03]  /*54b0*/  @P4 SHF.R.U32.HI R95, RZ, 0x10, R17 ;  /* 0x00000010ff5f4819 */ /* 0x000fe60000011611 */
[----:B------:R-:W-:Y:S02]  /*54c0*/  @!P1 IMAD.IADD R0, R2, 0x1, -R3 ;  /* 0x0000000102009824 */ /* 0x000fe400078e0a03 */
[----:B------:R-:W-:Y:S02]  /*54d0*/  @!P1 IMAD.IADD R2, R3, 0x1, -R2 ;  /* 0x0000000103029824 */ /* 0x000fe400078e0a02 */
[----:B------:R-:W-:Y:S02]  /*54e0*/  @!P1 IMAD R44, R0, R7, R44 ;  /* 0x00000007002c9224 */ /* 0x000fe400078e022c */
[----:B------:R-:W-:Y:S01]  /*54f0*/  @!P1 IMAD R43, R2, R8, R43 ;  /* 0x00000008022b9224 */ /* 0x000fe200078e022b */
[----:B------:R-:W-:Y:S06]  /*5500*/  @!P0 BRA `(.L_x_92) ;  /* 0x00000000007c8947 */ /* 0x000fec0003800000 */
[----:B------:R-:W1:Y:S01]  /*5510*/  LDCU.64 UR8, c[0x4][0x80] ;  /* 0x01001000ff0877ac */ /* 0x000e620008000a00 */
[----:B------:R-:W-:Y:S01]  /*5520*/  MOV R2, 0x0 ;  /* 0x0000000000027802 */ /* 0x000fe20000000f00 */
[----:B------:R-:W-:Y:S02]  /*5530*/  HFMA2 R12, -RZ, RZ, 0, 5.9604644775390625e-08 ;  /* 0x00000001ff0c7431 */ /* 0x000fe400000001ff */
[----:B------:R-:W-:Y:S01]  /*5540*/  IMAD.MOV.U32 R8, RZ, RZ, 0x70 ;  /* 0x00000070ff087424 */ /* 0x000fe200078e00ff */
[----:B------:R2:W3:Y:S01]  /*5550*/  LDC.64 R14, c[0x4][R2] ;  /* 0x01000000020e7b82 */ /* 0x0004e20000000a00 */
[----:B------:R-:W4:Y:S01]  /*5560*/  LDCU.64 UR6, c[0x4][0x88] ;  /* 0x01001100ff0677ac */ /* 0x000f220008000a00 */
[----:B------:R-:W-:Y:S01]  /*5570*/  IMAD.MOV.U32 R13, RZ, RZ, RZ ;  /* 0x000000ffff0d7224 */ /* 0x000fe200078e00ff */
[----:B------:R-:W2:Y:S01]  /*5580*/  LDCU.64 UR4, c[0x4][0x8] ;  /* 0x01000100ff0477ac */ /* 0x000ea20008000a00 */
[----:B-1----:R-:W-:Y:S01]  /*5590*/  MOV R5, UR9 ;  /* 0x0000000900057c02 */ /* 0x002fe20008000f00 */
[----:B------:R-:W-:Y:S01]  /*55a0*/  IMAD.U32 R4, RZ, RZ, UR8 ;  /* 0x00000008ff047e24 */ /* 0x000fe2000f8e00ff */
[----:B----4-:R-:W-:Y:S01]  /*55b0*/  MOV R7, UR7 ;  /* 0x0000000700077c02 */ /* 0x010fe20008000f00 */
[----:B------:R-:W-:Y:S01]  /*55c0*/  IMAD.U32 R6, RZ, RZ, UR6 ;  /* 0x00000006ff067e24 */ /* 0x000fe2000f8e00ff */
[----:B--2---:R-:W-:Y:S01]  /*55d0*/  MOV R11, UR5 ;  /* 0x00000005000b7c02 */ /* 0x004fe20008000f00 */
[----:B------:R-:W-:Y:S02]  /*55e0*/  IMAD.U32 R10, RZ, RZ, UR4 ;  /* 0x00000004ff0a7e24 */ /* 0x000fe4000f8e00ff */
[----:B------:R-:W-:Y:S07]  /*55f0*/  LEPC R20, `(.L_x_93) ;  /* 0x000000001014794e */ /* 0x000fee0000000000 */
[----:B---3-5:R-:W-:Y:S05]  /*5600*/  CALL.ABS.NOINC R14 ;  /* 0x000000000e007343 */ /* 0x028fea0003c00000 */
.L_x_93:
[----:B------:R-:W1:Y:S01]  /*5610*/  LDCU.64 UR8, c[0x4][0x80] ;  /* 0x01001000ff0877ac */ /* 0x000e620008000a00 */
[----:B------:R-:W2:Y:S01]  /*5620*/  LDC.64 R2, c[0x4][R2] ;  /* 0x0100000002027b82 */ /* 0x000ea20000000a00 */
[----:B------:R-:W-:Y:S02]  /*5630*/  HFMA2 R12, -RZ, RZ, 0, 5.9604644775390625e-08 ;  /* 0x00000001ff0c7431 */ /* 0x000fe400000001ff */
[----:B------:R-:W-:Y:S02]  /*5640*/  IMAD.MOV.U32 R8, RZ, RZ, 0x70 ;  /* 0x00000070ff087424 */ /* 0x000fe400078e00ff */
[----:B------:R-:W-:Y:S01]  /*5650*/  IMAD.MOV.U32 R13, RZ, RZ, RZ ;  /* 0x000000ffff0d7224 */ /* 0x000fe200078e00ff */
[----:B------:R-:W3:Y:S01]  /*5660*/  LDCU.64 UR6, c[0x4][0x88] ;  /* 0x01001100ff0677ac */ /* 0x000ee20008000a00 */
[----:B------:R-:W4:Y:S01]  /*5670*/  LDCU.64 UR4, c[0x4][0x8] ;  /* 0x01000100ff0477ac */ /* 0x000f220008000a00 */
[----:B-1----:R-:W-:Y:S02]  /*5680*/  MOV R4, UR8 ;  /* 0x0000000800047c02 */ /* 0x002fe40008000f00 */
[----:B------:R-:W-:Y:S02]  /*5690*/  MOV R5, UR9 ;  /* 0x0000000900057c02 */ /* 0x000fe40008000f00 */
[----:B---3--:R-:W-:Y:S01]  /*56a0*/  MOV R7, UR7 ;  /* 0x0000000700077c02 */ /* 0x008fe20008000f00 */
[----:B------:R-:W-:Y:S01]  /*56b0*/  IMAD.U32 R6, RZ, RZ, UR6 ;  /* 0x00000006ff067e24 */ /* 0x000fe2000f8e00ff */
[----:B----4-:R-:W-:Y:S01]  /*56c0*/  MOV R11, UR5 ;  /* 0x00000005000b7c02 */ /* 0x010fe20008000f00 */
[----:B------:R-:W-:Y:S02]  /*56d0*/  IMAD.U32 R10, RZ, RZ, UR4 ;  /* 0x00000004ff0a7e24 */ /* 0x000fe4000f8e00ff */
[----:B------:R-:W-:Y:S07]  /*56e0*/  LEPC R20, `(.L_x_92) ;  /* 0x000000001014794e */ /* 0x000fee0000000000 */
[----:B--2---:R-:W-:Y:S05]  /*56f0*/  CALL.ABS.NOINC R2 ;  /* 0x0000000002007343 */ /* 0x004fea0003c00000 */
.L_x_92:
[----:B------:R-:W-:Y:S05]  /*5700*/  BSYNC.RECONVERGENT B6 ;  /* 0x0000000000067941 */ /* 0x000fea0003800200 */
.L_x_91:
[----:B------:R-:W-:Y:S01]  /*5710*/  ISETP.NE.U32.AND P4, PT, R82, RZ, PT ;  /* 0x000000ff5200720c */ /* 0x000fe20003f85070 */
[----:B------:R-:W-:Y:S01]  /*5720*/  UISETP.NE.AND UP2, UPT, UR50, URZ, UPT ;  /* 0x000000ff3200728c */ /* 0x000fe2000bf45270 */
[----:B------:R-:W-:Y:S01]  /*5730*/  ISETP.NE.U32.AND P2, PT, RZ, UR38, PT ;  /* 0x00000026ff007c0c */ /* 0x000fe2000bf45070 */
[----:B------:R-:W-:Y:S01]  /*5740*/  UISETP.NE.U32.AND UP1, UPT, UR44, URZ, UPT ;  /* 0x000000ff2c00728c */ /* 0x000fe2000bf25070 */
[----:B------:R-:W-:Y:S01]  /*5750*/  ISETP.NE.AND.EX P4, PT, R83, RZ, PT, P4 ;  /* 0x000000ff5300720c */ /* 0x000fe20003f85340 */
[----:B------:R-:W-:Y:S01]  /*5760*/  UPLOP3.LUT UP0, UPT, UPT, UPT, UPT, 0x40, 0x4 ;  /* 0x000000000004789c */ /* 0x000fe20003f0e870 */
[----:B------:R-:W-:Y:S01]  /*5770*/  ISETP.NE.AND.EX P2, PT, RZ, UR39, PT, P2 ;  /* 0x00000027ff007c0c */ /* 0x000fe2000bf45320 */
[----:B------:R-:W-:Y:S01]  /*5780*/  UISETP.NE.AND.EX UP1, UPT, UR45, URZ, UPT, UP1 ;  /* 0x000000ff2d00728c */ /* 0x000fe2000bf25310 */
[----:B------:R-:W-:Y:S04]  /*5790*/  PLOP3.LUT P1, PT, PT, PT, UP2, 0x80, 0x8 ;  /* 0x000000000008781c */ /* 0x000fe80003f2f028 */
[----:B------:R-:W-:Y:S06]  /*57a0*/  @UP2 UPLOP3.LUT UP0, UPT, UPT, UPT, UP1, 0x80, 0x8 ;  /* 0x000000000008289c */ /* 0x000fec0003f0f010 */
[----:B------:R-:W-:Y:S01]  /*57b0*/  PLOP3.LUT P0, PT, PT, PT, UP0, 0x80, 0x8 ;  /* 0x000000000008781c */ /* 0x000fe20003f0f008 */
[----:B------:R-:W-:Y:S01]  /*57c0*/  @!UPT UIADD3 URZ, UPT, UPT, URZ, URZ, URZ ;  /* 0x000000fffffff290 */ /* 0x000fe2000fffe0ff */
[----:B------:R-:W-:Y:S11]  /*57d0*/  BRA.U !UP1, `(.L_x_94) ;  /* 0x0000000109387547 */ /* 0x000ff6000b800000 */
[----:B------:R-:W-:Y:S01]  /*57e0*/  UISETP.NE.U32.AND UP0, UPT, UR38, URZ, UPT ;  /* 0x000000ff2600728c */ /* 0x000fe2000bf05070 */
[----:B------:R-:W-:Y:S02]  /*57f0*/  HFMA2 R0, -RZ, RZ, 0, 5.9604644775390625e-08 ;  /* 0x00000001ff007431 */ /* 0x000fe400000001ff */
[----:B------:R-:W-:Y:S01]  /*5800*/  IMAD.MOV.U32 R88, RZ, RZ, 0x1 ;  /* 0x00000001ff587424 */ /* 0x000fe200078e00ff */
[----:B------:R-:W-:Y:S06]  /*5810*/  UISETP.NE.AND.EX UP0, UPT, UR39, URZ, UPT, UP0 ;  /* 0x000000ff2700728c */ /* 0x000fec000bf05300 */
[----:B------:R-:W-:Y:S05]  /*5820*/  PLOP3.LUT P3, PT, PT, PT, UP0, 0x80, 0x8 ;  /* 0x000000000008781c */ /* 0x000fea0003f6f008 */
[----:B------:R-:W1:Y:S01]  /*5830*/  @UP0 LDCU.64 UR6, c[0x0][0x888] ;  /* 0x00011100ff0607ac */ /* 0x000e620008000a00 */
[----:B------:R-:W-:Y:S07]  /*5840*/  @UP0 UIMAD UR4, UR36, UR44, URZ ;  /* 0x0000002c240402a4 */ /* 0x000fee000f8e02ff */
[----:B------:R-:W-:Y:S01]  /*5850*/  @!P3 PRMT R88, R0, 0x7610, R88 ;  /* 0x000076100058b816 */ /* 0x000fe20000000058 */
[----:B-1----:R-:W-:Y:S03]  /*5860*/  @UP0 UIMAD.WIDE UR6, UR4, 0x4, UR6 ;  /* 0x00000004040608a5 */ /* 0x002fe6000f8e0206 */
[----:B------:R-:W1:Y:S03]  /*5870*/  @!UP0 LDCU UR4, c[0x0][0x880] ;  /* 0x00011000ff0487ac */ /* 0x000e660008000800 */
[----:B------:R-:W-:Y:S01]  /*5880*/  IMAD.U32 R2, RZ, RZ, UR6 ;  /* 0x00000006ff027e24 */ /* 0x000fe2000f8e00ff */
[----:B------:R-:W-:Y:S05]  /*5890*/  MOV R3, UR7 ;  /* 0x0000000700037c02 */ /* 0x000fea0008000f00 */
[----:B-----5:R2:W5:Y:S02]  /*58a0*/  @P3 LDG.E R49, desc[UR46][R2.64] ;  /* 0x0000002e02313981 */ /* 0x020564000c1e1900 */
[----:B-12---:R-:W-:Y:S02]  /*58b0*/  @!P3 IMAD.U32 R49, RZ, RZ, UR4 ;  /* 0x00000004ff31be24 */ /* 0x006fe4000f8e00ff */
.L_x_94:
[----:B------:R-:W-:Y:S05]  /*58c0*/  @!P4 BRA `(.L_x_95) ;  /* 0x000000000020c947 */ /* 0x000fea0003800000 */
[----:B------:R-:W-:Y:S04]  /*58d0*/  ISETP.NE.U32.AND P3, PT, R80, RZ, PT ;  /* 0x000000ff5000720c */ /* 0x000fe80003f65070 */
[----:B------:R-:W-:Y:S11]  /*58e0*/  ISETP.NE.AND.EX P3, PT, R81, RZ, PT, P3 ;  /* 0x000000ff5100720c */ /* 0x000ff60003f65330 */
[----:B------:R-:W-:Y:S02]  /*58f0*/  @!UPT UIADD3 URZ, UPT, UPT, URZ, URZ, URZ ;  /* 0x000000fffffff290 */ /* 0x000fe4000fffe0ff */
[----:B------:R-:W1:Y:S01]  /*5900*/  @P3 LDC.64 R2, c[0x0][0x8a8] ;  /* 0x00022a00ff023b82 */ /* 0x000e620000000a00 */
[----:B------:R-:W-:Y:S04]  /*5910*/  @P3 IMAD R0, R82, UR36, RZ ;  /* 0x0000002452003c24 */ /* 0x000fe8000f8e02ff */
[----:B-1----:R-:W-:Y:S05]  /*5920*/  @P3 IMAD.WIDE R2, R0, 0x4, R2 ;  /* 0x0000000400023825 */ /* 0x002fea00078e0202 */
[----:B-----5:R1:W5:Y:S02]  /*5930*/  @P3 LDG.E R47, desc[UR46][R2.64] ;  /* 0x0000002e022f3981 */ /* 0x020364000c1e1900 */
[----:B-1----:R-:W2:Y:S02]  /*5940*/  @!P3 LDC R47, c[0x0][0x8a0] ;  /* 0x00022800ff2fbb82 */ /* 0x002ea40000000800 */
.L_x_95:
[----:B-----5:R-:W-:Y:S01]  /*5950*/  FSETP.NEU.AND P3, PT, R49, RZ, PT ;  /* 0x000000ff3100720b */ /* 0x020fe20003f6d000 */
[----:B------:R-:W-:Y:S01]  /*5960*/  IMAD.SHL.U32 R66, R92, 0x2, RZ ;  /* 0x000000025c427824 */ /* 0x000fe200078e00ff */
[----:B------:R-:W-:Y:S01]  /*5970*/  SEL R4, RZ, 0xffffffff, P2 ;  /* 0xffffffffff047807 */ /* 0x000fe20001000000 */
[----:B------:R-:W-:Y:S01]  /*5980*/  BSSY B1, `(.L_x_96) ;  /* 0x0000043000017945 */ /* 0x000fe20003800000 */
[----:B------:R-:W-:Y:S01]  /*5990*/  @P1 LOP3.LUT P2, RZ, R88, 0xff, RZ, 0xc0, !PT ;  /* 0x000000ff58ff1812 */ /* 0x000fe2000784c0ff */
[----:B------:R-:W-:Y:S01]  /*59a0*/  VIADD R107, R66, UR48 ;  /* 0x00000030426b7c36 */ /* 0x000fe20008000000 */
[----:B------:R-:W-:Y:S01]  /*59b0*/  @P1 SEL R0, RZ, 0xffffffff, P3 ;  /* 0xffffffffff001807 */ /* 0x000fe20001800000 */
[----:B------:R-:W-:Y:S01]  /*59c0*/  IMAD.MOV.U32 R67, RZ, RZ, 0x1 ;  /* 0x00000001ff437424 */ /* 0x000fe200078e00ff */
[----:B------:R-:W-:Y:S01]  /*59d0*/  LOP3.LUT R98, R98, 0x1, RZ, 0x3c, !PT ;  /* 0x0000000162627812 */ /* 0x000fe200078e3cff */
[----:B------:R-:W-:Y:S01]  /*59e0*/  IMAD.MOV.U32 R65, RZ, RZ, RZ ;  /* 0x000000ffff417224 */ /* 0x000fe200078e00ff */
[----:B------:R-:W-:Y:S02]  /*59f0*/  @P0 SEL R0, R4, R0, !P2 ;  /* 0x0000000004000207 */ /* 0x000fe40005000000 */
[----:B------:R-:W-:Y:S02]  /*5a00*/  CS2R R78, SRZ ;  /* 0x00000000004e7805 */ /* 0x000fe4000001ff00 */
[----:B------:R-:W-:Y:S02]  /*5a10*/  LEA R64, R45, UR48, 0x3 ;  /* 0x000000302d407c11 */ /* 0x000fe4000f8e18ff */
[----:B------:R-:W-:Y:S02]  /*5a20*/  CS2R R76, SRZ ;  /* 0x00000000004c7805 */ /* 0x000fe4000001ff00 */
[----:B------:R-:W-:Y:S02]  /*5a30*/  @P1 LOP3.LUT R0, R0, 0x1, RZ, 0xc0, !PT ;  /* 0x0000000100001812 */ /* 0x000fe400078ec0ff */
[----:B------:R-:W-:Y:S02]  /*5a40*/  CS2R R70, SRZ ;  /* 0x0000000000467805 */ /* 0x000fe4000001ff00 */
[----:B------:R-:W-:Y:S02]  /*5a50*/  SHF.L.U32 R2, R97, 0x1f, RZ ;  /* 0x0000001f61027819 */ /* 0x000fe400000006ff */
[----:B------:R-:W-:Y:S02]  /*5a60*/  CS2R R68, SRZ ;  /* 0x0000000000447805 */ /* 0x000fe4000001ff00 */
[----:B------:R-:W-:Y:S02]  /*5a70*/  ISETP.NE.U32.OR P6, PT, R0, 0x1, !P1 ;  /* 0x000000010000780c */ /* 0x000fe40004fc5470 */
[----:B------:R-:W-:Y:S02]  /*5a80*/  CS2R R62, SRZ ;  /* 0x00000000003e7805 */ /* 0x000fe4000001ff00 */
[----:B------:R-:W-:Y:S02]  /*5a90*/  PLOP3.LUT P2, PT, PT, PT, UP1, 0x80, 0x8 ;  /* 0x000000000008781c */ /* 0x000fe40003f4f018 */
[----:B------:R-:W-:Y:S02]  /*5aa0*/  CS2R R60, SRZ ;  /* 0x00000000003c7805 */ /* 0x000fe4000001ff00 */
[----:B------:R-:W-:Y:S02]  /*5ab0*/  LEA.HI R48, R45, R45, RZ, 0x1 ;  /* 0x0000002d2d307211 */ /* 0x000fe400078f08ff */
[----:B------:R-:W-:Y:S02]  /*5ac0*/  CS2R R58, SRZ ;  /* 0x00000000003a7805 */ /* 0x000fe4000001ff00 */
[----:B------:R-:W-:Y:S02]  /*5ad0*/  LOP3.LUT P4, R103, R88, 0xff, RZ, 0xc0, !PT ;  /* 0x000000ff58677812 */ /* 0x000fe4000788c0ff */
[----:B------:R-:W-:Y:S02]  /*5ae0*/  CS2R R56, SRZ ;  /* 0x0000000000387805 */ /* 0x000fe4000001ff00 */
[----:B------:R-:W-:Y:S01]  /*5af0*/  SEL R3, RZ, 0xffffffff, P3 ;  /* 0xffffffffff037807 */ /* 0x000fe20001800000 */
[----:B------:R-:W-:Y:S01]  /*5b00*/  VIADD R108, R107, 0x400 ;  /* 0x000004006b6c7836 */ /* 0x000fe20000000000 */
[----:B------:R-:W-:Y:S01]  /*5b10*/  P2R R105, PR, RZ, 0x40 ;  /* 0x00000040ff697803 */ /* 0x000fe20000000000 */
[----:B------:R-:W-:Y:S01]  /*5b20*/  IMAD.IADD R106, R99, 0x1, R107 ;  /* 0x00000001636a7824 */ /* 0x000fe200078e026b */
[----:B------:R-:W-:Y:S02]  /*5b30*/  @P6 SHF.L.U32 R0, R98, 0x1f, RZ ;  /* 0x0000001f62006819 */ /* 0x000fe400000006ff */
[----:B------:R-:W-:Y:S02]  /*5b40*/  @P2 SEL R3, R4, R3, !P4 ;  /* 0x0000000304032207 */ /* 0x000fe40006000000 */
[----:B------:R1:W3:Y:S02]  /*5b50*/  @P6 SYNCS.PHASECHK.TRANS64.TRYWAIT P1, [UR48+0x90], R0 ;  /* 0x00009000ff0065a7 */ /* 0x0002e40008021130 */
[----:B------:R-:W-:Y:S04]  /*5b60*/  LOP3.LUT R3, R3, 0x1, RZ, 0xc0, !PT ;  /* 0x0000000103037812 */ /* 0x000fe800078ec0ff */
[----:B------:R-:W-:Y:S04]  /*5b70*/  ISETP.NE.U32.AND P5, PT, R3, 0x1, PT ;  /* 0x000000010300780c */ /* 0x000fe80003fa5070 */
[----:B------:R-:W-:Y:S01]  /*5b80*/  P2R R72, PR, RZ, 0x20 ;  /* 0x00000020ff487803 */ /* 0x000fe20000000000 */
[----:B------:R4:W2:Y:S01]  /*5b90*/  SYNCS.PHASECHK.TRANS64.TRYWAIT P0, [R64+URZ+0x100], R2 ;  /* 0x00010002400075a7 */ /* 0x0008a200080011ff */
[C---:B-1----:R-:W-:Y:S01]  /*5ba0*/  IMAD.SHL.U32 R0, R48.reuse, 0x80, RZ ;  /* 0x0000008030007824 */ /* 0x042fe200078e00ff */
[----:B------:R-:W-:Y:S04]  /*5bb0*/  LOP3.LUT R48, R48, 0xffe, RZ, 0xc0, !PT ;  /* 0x00000ffe30307812 */ /* 0x000fe800078ec0ff */
[----:B------:R-:W-:Y:S01]  /*5bc0*/  LOP3.LUT R0, R0, 0xffffff00, RZ, 0xc0, !PT ;  /* 0xffffff0000007812 */ /* 0x000fe200078ec0ff */
[----:B------:R-:W-:Y:S04]  /*5bd0*/  IMAD.IADD R48, R45, 0x1, -R48 ;  /* 0x000000012d307824 */ /* 0x000fe800078e0a30 */
[----:B------:R-:W-:Y:S04]  /*5be0*/  IMAD.IADD R0, R46, 0x1, R0 ;  /* 0x000000012e007824 */ /* 0x000fe800078e0200 */
[----:B------:R-:W-:Y:S01]  /*5bf0*/  IMAD R48, R48, 0x100000, R0 ;  /* 0x0010000030307824 */ /* 0x000fe200078e0200 */
[----:B---3--:R-:W-:Y:S01]  /*5c00*/  @P6 SEL R67, RZ, 0x1, !P1 ;  /* 0x00000001ff436807 */ /* 0x008fe20004800000 */
[----:B----4-:R-:W-:Y:S06]  /*5c10*/  @!P6 BRA `(.L_x_97) ;  /* 0x000000000064e947 */ /* 0x010fec0003800000 */
[----:B------:R-:W-:Y:S01]  /*5c20*/  @P5 IMAD R5, R100, 0x2, R108 ;  /* 0x0000000264055824 */ /* 0x000fe200078e026c */
[----:B------:R-:W-:Y:S01]  /*5c30*/  ISETP.NE.AND P1, PT, R67, RZ, PT ;  /* 0x000000ff4300720c */ /* 0x000fe20003f25270 */
[----:B------:R-:W-:Y:S01]  /*5c40*/  IMAD.MOV.U32 R78, RZ, RZ, RZ ;  /* 0x000000ffff4e7224 */ /* 0x000fe200078e00ff */
[----:B------:R-:W-:Y:S01]  /*5c50*/  BSSY B0, `(.L_x_98) ;  /* 0x000000d000007945 */ /* 0x000fe20003800000 */
[----:B------:R-:W-:Y:S01]  /*5c60*/  @P5 IMAD.IADD R4, R99, 0x1, R5 ;  /* 0x0000000163045824 */ /* 0x000fe200078e0205 */
[----:B------:R-:W-:Y:S02]  /*5c70*/  CS2R R70, SRZ ;  /* 0x0000000000467805 */ /* 0x000fe4000001ff00 */
[----:B------:R-:W-:Y:S02]  /*5c80*/  CS2R R68, SRZ ;  /* 0x0000000000447805 */ /* 0x000fe4000001ff00 */
[----:B------:R-:W-:Y:S02]  /*5c90*/  CS2R R76, SRZ ;  /* 0x00000000004c7805 */ /* 0x000fe4000001ff00 */
[----:B------:R-:W-:Y:S02]  /*5ca0*/  CS2R R58, SRZ ;  /* 0x00000000003a7805 */ /* 0x000fe4000001ff00 */
[----:B------:R-:W-:Y:S02]  /*5cb0*/  CS2R R56, SRZ ;  /* 0x0000000000387805 */ /* 0x000fe4000001ff00 */
[----:B------:R-:W-:Y:S02]  /*5cc0*/  CS2R R62, SRZ ;  /* 0x00000000003e7805 */ /* 0x000fe4000001ff00 */
[----:B------:R-:W-:Y:S01]  /*5cd0*/  CS2R R60, SRZ ;  /* 0x00000000003c7805 */ /* 0x000fe2000001ff00 */
[----:B------:R-:W-:Y:S06]  /*5ce0*/  @P1 BRA `(.L_x_99) ;  /* 0x00000000000c1947 */ /* 0x000fec0003800000 */
[----:B------:R-:W-:Y:S04]  /*5cf0*/  SHF.L.U32 R3, R98, 0x1f, RZ ;  /* 0x0000001f62037819 */ /* 0x000fe800000006ff */
[----:B------:R-:W1:Y:S02]  /*5d00*/  SYNCS.PHASECHK.TRANS64.TRYWAIT P1, [UR48+0x90], R3 ;  /* 0x00009003ff0075a7 */ /* 0x000e640008021130 */
[----:B-1----:R-:W-:Y:S05]  /*5d10*/  @!P1 BRA `(.L_x_100) ;  /* 0x0000003c00f89947 */ /* 0x002fea0003800000 */
.L_x_99:
[----:B------:R-:W-:Y:S05]  /*5d20*/  BSYNC B0 ;  /* 0x0000000000007941 */ /* 0x000fea0003800000 */
.L_x_98:
[----:B------:R-:W-:Y:S01]  /*5d30*/  ISETP.NE.AND P1, PT, R72, RZ, PT ;  /* 0x000000ff4800720c */ /* 0x000fe20003f25270 */
[----:B------:R-:W-:Y:S11]  /*5d40*/  HFMA2 R65, -RZ, RZ, 0, 5.9604644775390625e-08 ;  /* 0x00000001ff417431 */ /* 0x000ff600000001ff */
[----:B------:R-:W-:Y:S01]  /*5d50*/  @!UPT UIADD3 URZ, UPT, UPT, URZ, URZ, URZ ;  /* 0x000000fffffff290 */ /* 0x000fe2000fffe0ff */
[----:B------:R-:W-:Y:S05]  /*5d60*/  @P1 WARPSYNC.ALL ;  /* 0x0000000000001948 */ /* 0x000fea0003800000 */
[----:B------:R3:W4:Y:S04]  /*5d70*/  @P1 LDSM.16.M88.4 R68, [R5] ;  /* 0x000000000544183b */ /* 0x0007280000000200 */
[----:B------:R3:W1:Y:S04]  /*5d80*/  @P1 LDSM.16.M88.4 R76, [R4] ;  /* 0x00000000044c183b */ /* 0x0006680000000200 */
[----:B------:R3:W1:Y:S04]  /*5d90*/  @P1 LDSM.16.M88.4 R56, [R66+UR48+0x400] ;  /* 0x000400304238183b */ /* 0x0006680008000200 */
[----:B------:R3:W1:Y:S02]  /*5da0*/  @P1 LDSM.16.M88.4 R60, [R106+0x400] ;  /* 0x000400006a3c183b */ /* 0x0006640000000200 */
.L_x_97:
[----:B------:R-:W-:Y:S05]  /*5db0*/  BSYNC B1 ;  /* 0x0000000000017941 */ /* 0x000fea0003800000 */
.L_x_96:
[----:B-1----:R-:W-:Y:S04]  /*5dc0*/  SHF.R.U32.HI R0, RZ, 0x15, R48 ;  /* 0x00000015ff007819 */ /* 0x002fe80000011630 */
[----:B------:R-:W-:Y:S01]  /*5dd0*/  LOP3.LUT P1, RZ, R0, 0x3, R93, 0x48, !PT ;  /* 0x0000000300ff7812 */ /* 0x000fe2000782485d */
[----:B------:R-:W-:Y:S01]  /*5de0*/  @!UPT UIADD3 URZ, UPT, UPT, URZ, URZ, URZ ;  /* 0x000000fffffff290 */ /* 0x000fe2000fffe0ff */
[----:B--2---:R-:W-:Y:S11]  /*5df0*/  @P0 BRA `(.L_x_101) ;  /* 0x0000000000080947 */ /* 0x004ff60003800000 */
[----:B------:R-:W1:Y:S02]  /*5e00*/  SYNCS.PHASECHK.TRANS64.TRYWAIT P0, [R64+URZ+0x100], R2 ;  /* 0x00010002400075a7 */ /* 0x000e6400080011ff */
[----:B-1----:R-:W-:Y:S05]  /*5e10*/  @!P0 BRA `(.L_x_102) ;  /* 0x0000003c00d08947 */ /* 0x002fea0003800000 */
.L_x_101:
[----:B------:R-:W-:Y:S05]  /*5e20*/  @!P1 BRA `(.L_x_103) ;  /* 0x0000000000409947 */ /* 0x000fea0003800000 */
[----:B------:R-:W3:Y:S01]  /*5e30*/  LDCU.64 UR8, c[0x4][0x70] ;  /* 0x01000e00ff0877ac */ /* 0x000ee20008000a00 */
[----:B------:R-:W-:Y:S01]  /*5e40*/  MOV R3, 0x0 ;  /* 0x0000000000037802 */ /* 0x000fe20000000f00 */
[----:B------:R-:W-:Y:S02]  /*5e50*/  HFMA2 R12, -RZ, RZ, 0, 5.9604644775390625e-08 ;  /* 0x00000001ff0c7431 */ /* 0x000fe400000001ff */
[----:B------:R-:W-:Y:S02]  /*5e60*/  IMAD.MOV.U32 R8, RZ, RZ, 0x192 ;  /* 0x00000192ff087424 */ /* 0x000fe400078e00ff */
[----:B------:R-:W-:Y:S01]  /*5e70*/  IMAD.MOV.U32 R13, RZ, RZ, RZ ;  /* 0x000000ffff0d7224 */ /* 0x000fe200078e00ff */
[----:B------:R-:W2:Y:S01]  /*5e80*/  LDCU.64 UR6, c[0x4][0x78] ;  /* 0x01000f00ff0677ac */ /* 0x000ea20008000a00 */
[----:B-1----:R-:W1:Y:S01]  /*5e90*/  LDC.64 R2, c[0x4][R3] ;  /* 0x0100000003027b82 */ /* 0x002e620000000a00 */
[----:B------:R-:W5:Y:S01]  /*5ea0*/  LDCU.64 UR4, c[0x4][0x10] ;  /* 0x01000200ff0477ac */ /* 0x000f620008000a00 */
[----:B---3--:R-:W-:Y:S01]  /*5eb0*/  MOV R5, UR9 ;  /* 0x0000000900057c02 */ /* 0x008fe20008000f00 */
[----:B------:R-:W-:Y:S01]  /*5ec0*/  IMAD.U32 R4, RZ, RZ, UR8 ;  /* 0x00000008ff047e24 */ /* 0x000fe2000f8e00ff */
[----:B--2---:R-:W-:Y:S01]  /*5ed0*/  MOV R7, UR7 ;  /* 0x0000000700077c02 */ /* 0x004fe20008000f00 */
[----:B------:R-:W-:Y:S01]  /*5ee0*/  IMAD.U32 R6, RZ, RZ, UR6 ;  /* 0x00000006ff067e24 */ /* 0x000fe2000f8e00ff */
[----:B-----5:R-:W-:Y:S01]  /*5ef0*/  MOV R11, UR5 ;  /* 0x00000005000b7c02 */ /* 0x020fe20008000f00 */
[----:B------:R-:W-:Y:S02]  /*5f00*/  IMAD.U32 R10, RZ, RZ, UR4 ;  /* 0x00000004ff0a7e24 */ /* 0x000fe4000f8e00ff */
[----:B------:R-:W-:Y:S07]  /*5f10*/  LEPC R20, `(.L_x_103) ;  /* 0x000000001014794e */ /* 0x000fee0000000000 */
[----:B-1--4-:R-:W-:Y:S05]  /*5f20*/  CALL.ABS.NOINC R2 ;  /* 0x0000000002007343 */ /* 0x012fea0003c00000 */
.L_x_103:
[----:B------:R-:W-:Y:S01]  /*5f30*/  SHF.L.U32 R50, R56, 0x10, RZ ;  /* 0x0000001038327819 */ /* 0x000fe200000006ff */
[----:B------:R-:W-:Y:S05]  /*5f40*/  WARPSYNC.ALL ;  /* 0x0000000000007948 */ /* 0x000fea0003800000 */
[----:B------:R-:W-:Y:S01]  /*5f50*/  R2UR UR4, R48 ;  /* 0x00000000300472ca */ /* 0x000fe200000e0000 */
[----:B------:R-:W-:Y:S01]  /*5f60*/  BSSY.RECONVERGENT B0, `(.L_x_104) ;  /* 0x000008b000007945 */ /* 0x000fe20003800200 */
[----:B------:R-:W-:Y:S02]  /*5f70*/  LOP3.LUT R51, R56, 0xffff0000, RZ, 0xc0, !PT ;  /* 0xffff000038337812 */ /* 0x000fe400078ec0ff */
[----:B------:R-:W-:Y:S02]  /*5f80*/  SHF.L.U32 R52, R57, 0x10, RZ ;  /* 0x0000001039347819 */ /* 0x000fe400000006ff */
[----:B------:R-:W-:Y:S02]  /*5f90*/  SHF.L.U32 R73, R100, 0x1, RZ ;  /* 0x0000000164497819 */ /* 0x000fe400000006ff */
[----:B------:R-:W-:Y:S02]  /*5fa0*/  ISETP.NE.AND P0, PT, R101, RZ, PT ;  /* 0x000000ff6500720c */ /* 0x000fe40003f05270 */
[----:B------:R-:W-:Y:S03]  /*5fb0*/  IADD3 R108, PT, PT, R108, R73, RZ ;  /* 0x000000496c6c7210 */ /* 0x000fe60007ffe0ff */
[----:B---3--:R-:W2:Y:S01]  /*5fc0*/  LDTM.16dp256bit.x8 R4, tmem[UR4] ;  /* 0x00000004000479ee */ /* 0x008ea200081a0000 */
[----:B------:R-:W-:Y:S01]  /*5fd0*/  IADD3 R109, PT, PT, R99, R108, RZ ;  /* 0x0000006c636d7210 */ /* 0x000fe20007ffe0ff */
[C---:B--2---:R-:W-:Y:S01]  /*5fe0*/  FMUL R0, R47.reuse, R4 ;  /* 0x000000042f007220 */ /* 0x044fe20000400000 */
[C---:B-1----:R-:W-:Y:S01]  /*5ff0*/  FMUL R2, R47.reuse, R5 ;  /* 0x000000052f027220 */ /* 0x042fe20000400000 */
[C---:B------:R-:W-:Y:S01]  /*6000*/  FMUL R4, R47.reuse, R8 ;  /* 0x000000082f047220 */ /* 0x040fe20000400000 */
[C---:B------:R-:W-:Y:S01]  /*6010*/  FMUL R3, R47.reuse, R6 ;  /* 0x000000062f037220 */ /* 0x040fe20000400000 */
[C---:B------:R-:W-:Y:S01]  /*6020*/  FMUL R5, R47.reuse, R9 ;  /* 0x000000092f057220 */ /* 0x040fe20000400000 */
[C---:B------:R-:W-:Y:S01]  /*6030*/  FMUL R8, R47.reuse, R12 ;  /* 0x0000000c2f087220 */ /* 0x040fe20000400000 */
[C---:B------:R-:W-:Y:S01]  /*6040*/  FMUL R6, R47.reuse, R10 ;  /* 0x0000000a2f067220 */ /* 0x040fe20000400000 */
[C---:B------:R-:W-:Y:S01]  /*6050*/  FMUL R9, R47.reuse, R13 ;  /* 0x0000000d2f097220 */ /* 0x040fe20000400000 */
[----:B------:R-:W-:Y:S01]  /*6060*/  FMUL R12, R47, R16 ;  /* 0x000000102f0c7220 */ /* 0x000fe20000400000 */
[----:B------:R-:W-:Y:S01]  /*6070*/  FFMA R0, R49, R50, R0 ;  /* 0x0000003231007223 */ /* 0x000fe20000000000 */
[C---:B------:R-:W-:Y:S01]  /*6080*/  FMUL R10, R47.reuse, R14 ;  /* 0x0000000e2f0a7220 */ /* 0x040fe20000400000 */
[C---:B------:R-:W-:Y:S01]  /*6090*/  FMUL R13, R47.reuse, R17 ;  /* 0x000000112f0d7220 */ /* 0x040fe20000400000 */
[----:B------:R-:W-:Y:S01]  /*60a0*/  FMUL R16, R47, R20 ;  /* 0x000000142f107220 */ /* 0x000fe20000400000 */
[----:B------:R-:W-:Y:S01]  /*60b0*/  FFMA R2, R49, R51, R2 ;  /* 0x0000003331027223 */ /* 0x000fe20000000002 */
[C---:B------:R-:W-:Y:S01]  /*60c0*/  FMUL R14, R47.reuse, R18 ;  /* 0x000000122f0e7220 */ /* 0x040fe20000400000 */
[C---:B------:R-:W-:Y:S01]  /*60d0*/  FMUL R17, R47.reuse, R21 ;  /* 0x000000152f117220 */ /* 0x040fe20000400000 */
[C---:B------:R-:W-:Y:S01]  /*60e0*/  FMUL R20, R47.reuse, R24 ;  /* 0x000000182f147220 */ /* 0x040fe20000400000 */
[C---:B------:R-:W-:Y:S01]  /*60f0*/  FMUL R18, R47.reuse, R22 ;  /* 0x000000162f127220 */ /* 0x040fe20000400000 */
[C---:B------:R-:W-:Y:S01]  /*6100*/  FMUL R21, R47.reuse, R25 ;  /* 0x000000192f157220 */ /* 0x040fe20000400000 */
[C---:B------:R-:W-:Y:S01]  /*6110*/  FMUL R24, R47.reuse, R28 ;  /* 0x0000001c2f187220 */ /* 0x040fe20000400000 */
[C---:B------:R-:W-:Y:S01]  /*6120*/  FMUL R22, R47.reuse, R26 ;  /* 0x0000001a2f167220 */ /* 0x040fe20000400000 */
[C---:B------:R-:W-:Y:S01]  /*6130*/  FMUL R25, R47.reuse, R29 ;  /* 0x0000001d2f197220 */ /* 0x040fe20000400000 */
[----:B------:R-:W-:Y:S01]  /*6140*/  FMUL R28, R47, R32 ;  /* 0x000000202f1c7220 */ /* 0x000fe20000400000 */
[----:B------:R-:W-:Y:S01]  /*6150*/  LOP3.LUT R32, R57, 0xffff0000, RZ, 0xc0, !PT ;  /* 0xffff000039207812 */ /* 0x000fe200078ec0ff */
[C---:B------:R-:W-:Y:S01]  /*6160*/  FMUL R26, R47.reuse, R30 ;  /* 0x0000001e2f1a7220 */ /* 0x040fe20000400000 */
[----:B------:R-:W-:Y:S01]  /*6170*/  FMUL R29, R47, R33 ;  /* 0x000000212f1d7220 */ /* 0x000fe20000400000 */
[----:B------:R-:W-:Y:S01]  /*6180*/  SHF.L.U32 R33, R58, 0x10, RZ ;  /* 0x000000103a217819 */ /* 0x000fe200000006ff */
[----:B------:R-:W-:Y:S01]  /*6190*/  FFMA R3, R49, R52, R3 ;  /* 0x0000003431037223 */ /* 0x000fe20000000003 */
[----:B------:R-:W-:Y:S01]  /*61a0*/  F2FP.BF16.F32.PACK_AB R52, R2, R0 ;  /* 0x000000000234723e */ /* 0x000fe200000010ff */
[----:B------:R-:W-:Y:S01]  /*61b0*/  FMUL R7, R47, R7 ;  /* 0x000000072f077220 */ /* 0x000fe20000400000 */
[----:B------:R-:W-:Y:S01]  /*61c0*/  SHF.L.U32 R0, R59, 0x10, RZ ;  /* 0x000000103b007819 */ /* 0x000fe200000006ff */
[----:B------:R-:W-:Y:S01]  /*61d0*/  FMUL R30, R47, R34 ;  /* 0x000000222f1e7220 */ /* 0x000fe20000400000 */
[----:B------:R-:W-:Y:S01]  /*61e0*/  LOP3.LUT R34, R58, 0xffff0000, RZ, 0xc0, !PT ;  /* 0xffff00003a227812 */ /* 0x000fe200078ec0ff */
[----:B------:R-:W-:Y:S01]  /*61f0*/  FFMA R7, R49, R32, R7 ;  /* 0x0000002031077223 */ /* 0x000fe20000000007 */
[----:B------:R-:W-:Y:S01]  /*6200*/  LOP3.LUT R2, R59, 0xffff0000, RZ, 0xc0, !PT ;  /* 0xffff00003b027812 */ /* 0x000fe200078ec0ff */
[----:B------:R-:W-:Y:S01]  /*6210*/  FFMA R4, R49, R33, R4 ;  /* 0x0000002131047223 */ /* 0x000fe20000000004 */
[----:B------:R-:W-:Y:S01]  /*6220*/  FMUL R11, R47, R11 ;  /* 0x0000000b2f0b7220 */ /* 0x000fe20000400000 */
[----:B------:R-:W-:Y:S01]  /*6230*/  FFMA R5, R49, R34, R5 ;  /* 0x0000002231057223 */ /* 0x000fe20000000005 */
[----:B------:R-:W-:Y:S01]  /*6240*/  F2FP.BF16.F32.PACK_AB R53, R7, R3 ;  /* 0x000000030735723e */ /* 0x000fe200000010ff */
[C---:B------:R-:W-:Y:S01]  /*6250*/  FFMA R6, R49.reuse, R0, R6 ;  /* 0x0000000031067223 */ /* 0x040fe20000000006 */
[C---:B------:R-:W-:Y:S01]  /*6260*/  SHF.L.U32 R0, R60.reuse, 0x10, RZ ;  /* 0x000000103c007819 */ /* 0x040fe200000006ff */
[----:B------:R-:W-:Y:S01]  /*6270*/  FFMA R11, R49, R2, R11 ;  /* 0x00000002310b7223 */ /* 0x000fe2000000000b */
[----:B------:R-:W-:Y:S01]  /*6280*/  LOP3.LUT R2, R60, 0xffff0000, RZ, 0xc0, !PT ;  /* 0xffff00003c027812 */ /* 0x000fe200078ec0ff */
[----:B------:R-:W-:Y:S01]  /*6290*/  FMUL R15, R47, R15 ;  /* 0x0000000f2f0f7220 */ /* 0x000fe20000400000 */
[----:B------:R-:W-:Y:S01]  /*62a0*/  SHF.L.U32 R3, R61, 0x10, RZ ;  /* 0x000000103d037819 */ /* 0x000fe200000006ff */
[----:B------:R-:W-:Y:S01]  /*62b0*/  FFMA R8, R49, R0, R8 ;  /* 0x0000000031087223 */ /* 0x000fe20000000008 */
[----:B------:R-:W-:Y:S01]  /*62c0*/  LOP3.LUT R0, R61, 0xffff0000, RZ, 0xc0, !PT ;  /* 0xffff00003d007812 */ /* 0x000fe200078ec0ff */
[C---:B------:R-:W-:Y:S01]  /*62d0*/  FFMA R9, R49.reuse, R2, R9 ;  /* 0x0000000231097223 */ /* 0x040fe20000000009 */
[C---:B------:R-:W-:Y:S01]  /*62e0*/  SHF.L.U32 R2, R62.reuse, 0x10, RZ ;  /* 0x000000103e027819 */ /* 0x040fe200000006ff */
[----:B------:R-:W-:Y:S01]  /*62f0*/  FFMA R10, R49, R3, R10 ;  /* 0x00000003310a7223 */ /* 0x000fe2000000000a */
[----:B------:R-:W-:Y:S01]  /*6300*/  SHF.L.U32 R3, R63, 0x10, RZ ;  /* 0x000000103f037819 */ /* 0x000fe200000006ff */
[C---:B------:R-:W-:Y:S01]  /*6310*/  FFMA R15, R49.reuse, R0, R15 ;  /* 0x00000000310f7223 */ /* 0x040fe2000000000f */
[----:B------:R-:W-:Y:S01]  /*6320*/  LOP3.LUT R0, R62, 0xffff0000, RZ, 0xc0, !PT ;  /* 0xffff00003e007812 */ /* 0x000fe200078ec0ff */
[----:B------:R-:W-:Y:S01]  /*6330*/  FFMA R12, R49, R2, R12 ;  /* 0x00000002310c7223 */ /* 0x000fe2000000000c */
[C---:B----4-:R-:W-:Y:S01]  /*6340*/  SHF.L.U32 R2, R68.reuse, 0x10, RZ ;  /* 0x0000001044027819 */ /* 0x050fe200000006ff */
[----:B------:R-:W-:Y:S01]  /*6350*/  FMUL R19, R47, R19 ;  /* 0x000000132f137220 */ /* 0x000fe20000400000 */
[----:B------:R-:W-:Y:S01]  /*6360*/  F2FP.BF16.F32.PACK_AB R54, R5, R4 ;  /* 0x000000040536723e */ /* 0x000fe200000010ff */
[----:B------:R-:W-:Y:S01]  /*6370*/  FFMA R13, R49, R0, R13 ;  /* 0x00000000310d7223 */ /* 0x000fe2000000000d */
[----:B------:R-:W-:Y:S01]  /*6380*/  LOP3.LUT R0, R63, 0xffff0000, RZ, 0xc0, !PT ;  /* 0xffff00003f007812 */ /* 0x000fe200078ec0ff */
[----:B------:R-:W-:Y:S01]  /*6390*/  FFMA R14, R49, R3, R14 ;  /* 0x00000003310e7223 */ /* 0x000fe2000000000e */
[----:B------:R-:W-:Y:S01]  /*63a0*/  LOP3.LUT R3, R68, 0xffff0000, RZ, 0xc0, !PT ;  /* 0xffff000044037812 */ /* 0x000fe200078ec0ff */
[----:B------:R-:W-:Y:S01]  /*63b0*/  FMUL R23, R47, R23 ;  /* 0x000000172f177220 */ /* 0x000fe20000400000 */
[----:B------:R-:W-:Y:S01]  /*63c0*/  F2FP.BF16.F32.PACK_AB R55, R11, R6 ;  /* 0x000000060b37723e */ /* 0x000fe200000010ff */
[----:B------:R-:W-:Y:S01]  /*63d0*/  FFMA R19, R49, R0, R19 ;  /* 0x0000000031137223 */ /* 0x000fe20000000013 */
[----:B------:R-:W-:Y:S01]  /*63e0*/  SHF.L.U32 R0, R69, 0x10, RZ ;  /* 0x0000001045007819 */ /* 0x000fe200000006ff */
[----:B------:R-:W-:Y:S01]  /*63f0*/  FFMA R16, R49, R2, R16 ;  /* 0x0000000231107223 */ /* 0x000fe20000000010 */
[----:B------:R-:W-:Y:S01]  /*6400*/  LOP3.LUT R2, R69, 0xffff0000, RZ, 0xc0, !PT ;  /* 0xffff000045027812 */ /* 0x000fe200078ec0ff */
[----:B------:R-:W-:Y:S01]  /*6410*/  FFMA R17, R49, R3, R17 ;  /* 0x0000000331117223 */ /* 0x000fe20000000011 */
[----:B------:R-:W-:Y:S01]  /*6420*/  SHF.L.U32 R3, R71, 0x10, RZ ;  /* 0x0000001047037819 */ /* 0x000fe200000006ff */
        /* <DEDUP_REMOVED lines=15> */
[C---:B------:R-:W-:Y:S01]  /*6520*/  SHF.L.U32 R2, R78.reuse, 0x10, RZ ;  /* 0x000000104e027819 */ /* 0x040fe200000006ff */
[----:B------:R-:W-:Y:S01]  /*6530*/  FMUL R31, R47, R31 ;  /* 0x0000001f2f1f7220 */ /* 0x000fe20000400000 */
[----:B------:R-:W-:Y:S01]  /*6540*/  F2FP.BF16.F32.PACK_AB R8, R9, R8 ;  /* 0x000000080908723e */ /* 0x000fe200000010ff */
[----:B------:R1:W-:Y:S01]  /*6550*/  STSM.16.M88.4 [R107+0x400], R52 ;  /* 0x000400346b007844 */ /* 0x0003e20000000200 */
        /* <DEDUP_REMOVED lines=8> */
[----:B------:R-:W-:Y:S01]  /*65e0*/  LOP3.LUT R0, R79, 0xffff0000, RZ, 0xc0, !PT ;  /* 0xffff00004f007812 */ /* 0x000fe200078ec0ff */
[----:B------:R-:W-:Y:S01]  /*65f0*/  FFMA R28, R49, R2, R28 ;  /* 0x00000002311c7223 */ /* 0x000fe2000000001c */
[----:B------:R-:W-:Y:S01]  /*6600*/  F2FP.BF16.F32.PACK_AB R11, R19, R14 ;  /* 0x0000000e130b723e */ /* 0x000fe200000010ff */
[----:B------:R-:W-:Y:S01]  /*6610*/  FFMA R29, R49, R3, R29 ;  /* 0x00000003311d7223 */ /* 0x000fe2000000001d */
[----:B------:R-:W-:Y:S01]  /*6620*/  F2FP.BF16.F32.PACK_AB R16, R17, R16 ;  /* 0x000000101110723e */ /* 0x000fe200000010ff */
[----:B------:R-:W-:Y:S01]  /*6630*/  FFMA R30, R49, R4, R30 ;  /* 0x00000004311e7223 */ /* 0x000fe2000000001e */
[----:B------:R-:W-:Y:S01]  /*6640*/  F2FP.BF16.F32.PACK_AB R17, R23, R18 ;  /* 0x000000121711723e */ /* 0x000fe200000010ff */
[----:B------:R1:W-:Y:S01]  /*6650*/  STSM.16.M88.4 [R106+0x400], R8 ;  /* 0x000400086a007844 */ /* 0x0003e20000000200 */
[----:B------:R-:W-:Y:S01]  /*6660*/  FFMA R35, R49, R0, R35 ;  /* 0x0000000031237223 */ /* 0x000fe20000000023 */
[----:B------:R-:W-:Y:S02]  /*6670*/  F2FP.BF16.F32.PACK_AB R18, R21, R20 ;  /* 0x000000141512723e */ /* 0x000fe400000010ff */
[----:B------:R-:W-:Y:S02]  /*6680*/  F2FP.BF16.F32.PACK_AB R19, R27, R22 ;  /* 0x000000161b13723e */ /* 0x000fe400000010ff */
[----:B------:R-:W-:Y:S02]  /*6690*/  F2FP.BF16.F32.PACK_AB R24, R25, R24 ;  /* 0x000000181918723e */ /* 0x000fe400000010ff */
[----:B------:R-:W-:Y:S01]  /*66a0*/  F2FP.BF16.F32.PACK_AB R25, R31, R26 ;  /* 0x0000001a1f19723e */ /* 0x000fe200000010ff */
[----:B------:R1:W-:Y:S01]  /*66b0*/  STSM.16.M88.4 [R108], R16 ;  /* 0x000000106c007844 */ /* 0x0003e20000000200 */
[----:B------:R-:W-:Y:S02]  /*66c0*/  F2FP.BF16.F32.PACK_AB R26, R29, R28 ;  /* 0x0000001c1d1a723e */ /* 0x000fe400000010ff */
[----:B------:R-:W-:Y:S05]  /*66d0*/  F2FP.BF16.F32.PACK_AB R27, R35, R30 ;  /* 0x0000001e231b723e */ /* 0x000fea00000010ff */
[----:B------:R1:W-:Y:S01]  /*66e0*/  STSM.16.M88.4 [R109], R24 ;  /* 0x000000186d007844 */ /* 0x0003e20000000200 */
[----:B------:R-:W-:Y:S01]  /*66f0*/  @!PT LDS RZ, [RZ] ;  /* 0x00000000fffff984 */ /* 0x000fe20000000800 */
[----:B------:R-:W-:Y:S01]  /*6700*/  @!PT LDS RZ, [RZ] ;  /* 0x00000000fffff984 */ /* 0x000fe20000000800 */
[----:B------:R-:W-:Y:S01]  /*6710*/  @!PT LDS RZ, [RZ] ;  /* 0x00000000fffff984 */ /* 0x000fe20000000800 */
[----:B------:R-:W-:Y:S01]  /*6720*/  @!PT LDS RZ, [RZ] ;  /* 0x00000000fffff984 */ /* 0x000fe20000000800 */
[----:B------:R2:W-:Y:S07]  /*6730*/  MEMBAR.ALL.CTA ;  /* 0x0000000000007992 */ /* 0x0005ee0000008000 */
[----:B--2---:R-:W2:Y:S02]  /*6740*/  FENCE.VIEW.ASYNC.S ;  /* 0x00000000000073c6 */ /* 0x004ea40000000000 */
[----:B--2---:R-:W-:Y:S06]  /*6750*/  BAR.SYNC.DEFER_BLOCKING 0x1, 0x80 ;  /* 0x0042000000007b1d */ /* 0x004fec0000010000 */
[----:B------:R-:W-:Y:S05]  /*6760*/  @P0 BRA `(.L_x_105) ;  /* 0x0000000000280947 */ /* 0x000fea0003800000 */
[----:B------:R-:W-:Y:S02]  /*6770*/  UIADD3 UR4, UPT, UPT, UR48, 0x400, URZ ;  /* 0x0000040030047890 */ /* 0x000fe4000fffe0ff */
[----:B------:R-:W-:Y:S01]  /*6780*/  UIADD3 UR6, UP0, UPT, UR52, 0x680, URZ ;  /* 0x0000068034067890 */ /* 0x000fe2000ff1e0ff */
[----:B------:R-:W-:Y:S03]  /*6790*/  UMOV UR43, UR36 ;  /* 0x00000024002b7c82 */ /* 0x000fe60008000000 */
[----:B------:R-:W-:Y:S01]  /*67a0*/  MOV R94, UR4 ;  /* 0x00000004005e7c02 */ /* 0x000fe20008000f00 */
[----:B------:R-:W-:Y:S03]  /*67b0*/  UIADD3.X UR7, UPT, UPT, URZ, UR53, URZ, UP0, !UPT ;  /* 0x00000035ff077290 */ /* 0x000fe600087fe4ff */
[----:B------:R-:W-:Y:S11]  /*67c0*/  R2UR UR40, R94 ;  /* 0x000000005e2872ca */ /* 0x000ff600000e0000 */
[----:B------:R-:W-:Y:S02]  /*67d0*/  @!UPT UIADD3 URZ, UPT, UPT, URZ, URZ, URZ ;  /* 0x000000fffffff290 */ /* 0x000fe4000fffe0ff */
[----:B------:R2:W-:Y:S01]  /*67e0*/  UTMASTG.3D [UR40], [UR6] ;  /* 0x00000028060073b5 */ /* 0x0005e20008010000 */
[----:B------:R0:W-:Y:S01]  /*67f0*/  UTMACMDFLUSH ;  /* 0x00000000000079b7 */ /* 0x0001e20000000000 */
[----:B--2---:R-:W-:Y:S04]  /*6800*/  DEPBAR.LE SB0, 0x1 ;  /* 0x000080400000791a */ /* 0x004fe80000000000 */
.L_x_105:
[----:B------:R-:W-:Y:S05]  /*6810*/  BSYNC.RECONVERGENT B0 ;  /* 0x0000000000007941 */ /* 0x000fea0003800200 */
.L_x_104:
[----:B------:R-:W-:Y:S01]  /*6820*/  BAR.SYNC.DEFER_BLOCKING 0x1, 0x80 ;  /* 0x0042000000007b1d */ /* 0x000fe20000010000 */
[----:B------:R-:W-:Y:S01]  /*6830*/  ISETP.NE.AND P1, PT, R105, RZ, PT ;  /* 0x000000ff6900720c */ /* 0x000fe20003f25270 */
[----:B------:R-:W-:Y:S01]  /*6840*/  UISETP.NE.AND UP0, UPT, UR49, URZ, UPT ;  /* 0x000000ff3100728c */ /* 0x000fe2000bf05270 */
[----:B------:R-:W-:Y:S11]  /*6850*/  LEA R2, R65, UR48, 0x3 ;  /* 0x0000003041027c11 */ /* 0x000ff6000f8e18ff */
[----:B------:R-:W-:Y:S01]  /*6860*/  @P1 SHF.L.U32 R3, R98, 0x1f, RZ ;  /* 0x0000001f62031819 */ /* 0x000fe200000006ff */
[----:B------:R-:W-:Y:S06]  /*6870*/  BRA.U !UP0, `(.L_x_106) ;  /* 0x0000000108247547 */ /* 0x000fec000b800000 */
[----:B------:R-:W-:Y:S01]  /*6880*/  IMAD.U32 R4, RZ, RZ, UR51 ;  /* 0x00000033ff047e24 */ /* 0x000fe2000f8e00ff */
[----:B------:R-:W-:Y:S01]  /*6890*/  MOV R0, UR37 ;  /* 0x0000002500007c02 */ /* 0x000fe20008000f00 */
[----:B------:R-:W-:Y:S03]  /*68a0*/  UIADD3 UR51, UPT, UPT, UR51, 0x1, URZ ;  /* 0x0000000133337890 */ /* 0x000fe6000fffe0ff */
[----:B------:R-:W-:Y:S01]  /*68b0*/  @P1 LEA R4, R4, UR48, 0x3 ;  /* 0x0000003004041c11 */ /* 0x000fe2000f8e18ff */
[----:B------:R-:W-:Y:S04]  /*68c0*/  UISETP.NE.AND UP0, UPT, UR51, 0x4, UPT ;  /* 0x000000043300788c */ /* 0x000fe8000bf05270 */
[----:B------:R-:W-:Y:S01]  /*68d0*/  @P1 VIADD R4, R4, 0xb0 ;  /* 0x000000b004041836 */ /* 0x000fe20000000000 */
[----:B------:R-:W-:Y:S04]  /*68e0*/  USEL UR51, UR51, URZ, UP0 ;  /* 0x000000ff33337287 */ /* 0x000fe80008000000 */
[----:B------:R-:W-:Y:S04]  /*68f0*/  @P1 PRMT R0, R0, 0x654, R4 ;  /* 0x0000065400001816 */ /* 0x000fe80000000004 */
[----:B------:R2:W-:Y:S04]  /*6900*/  @P1 SYNCS.ARRIVE.TRANS64.RED.A1T0 RZ, [R0+URZ], RZ ;  /* 0x000000ff00ff19a7 */ /* 0x0005e800081004ff */
.L_x_106:
[----:B------:R-:W3:Y:S01]  /*6910*/  @P1 SYNCS.PHASECHK.TRANS64.TRYWAIT P0, [R2+URZ+0x90], R3 ;  /* 0x00009003020015a7 */ /* 0x000ee200080011ff */
[----:B------:R-:W-:Y:S01]  /*6920*/  BSSY B1, `(.L_x_107) ;  /* 0x0000017000017945 */ /* 0x000fe20003800000 */
[----:B---3--:R-:W-:Y:S03]  /*6930*/  @P1 SEL R67, RZ, 0x1, !P0 ;  /* 0x00000001ff431807 */ /* 0x008fe60004000000 */
[----:B------:R-:W-:Y:S05]  /*6940*/  @!P1 BRA `(.L_x_108) ;  /* 0x0000000000509947 */ /* 0x000fea0003800000 */
[----:B------:R-:W-:Y:S01]  /*6950*/  ISETP.NE.AND P1, PT, R72, RZ, PT ;  /* 0x000000ff4800720c */ /* 0x000fe20003f25270 */
[----:B------:R-:W-:Y:S01]  /*6960*/  BSSY B0, `(.L_x_109) ;  /* 0x000000a000007945 */ /* 0x000fe20003800000 */
[----:B------:R-:W-:Y:S11]  /*6970*/  ISETP.NE.AND P0, PT, R67, RZ, PT ;  /* 0x000000ff4300720c */ /* 0x000ff60003f05270 */
[----:B------:R-:W-:Y:S04]  /*6980*/  @P1 IMAD R5, R65, 0x2000, R66 ;  /* 0x0000200041051824 */ /* 0x000fe800078e0242 */
[----:B------:R-:W-:Y:S05]  /*6990*/  @P1 VIADD R4, R5, UR48 ;  /* 0x0000003005041c36 */ /* 0x000fea0008000000 */
[----:B------:R-:W-:Y:S01]  /*69a0*/  @P1 IADD3 R3, PT, PT, R73, R4, RZ ;  /* 0x0000000449031210 */ /* 0x000fe20007ffe0ff */
[----:B------:R-:W-:Y:S01]  /*69b0*/  @P1 IMAD.IADD R4, R99, 0x1, R4 ;  /* 0x0000000163041824 */ /* 0x000fe200078e0204 */
[----:B------:R-:W-:Y:S06]  /*69c0*/  @P0 BRA `(.L_x_110) ;  /* 0x00000000000c0947 */ /* 0x000fec0003800000 */
[----:B--2---:R-:W-:Y:S04]  /*69d0*/  SHF.L.U32 R0, R98, 0x1f, RZ ;  /* 0x0000001f62007819 */ /* 0x004fe800000006ff */
[----:B------:R-:W2:Y:S02]  /*69e0*/  SYNCS.PHASECHK.TRANS64.TRYWAIT P0, [R2+URZ+0x90], R0 ;  /* 0x00009000020075a7 */ /* 0x000ea400080011ff */
[----:B--2---:R-:W-:Y:S05]  /*69f0*/  @!P0 BRA `(.L_x_111) ;  /* 0x0000003000ec8947 */ /* 0x004fea0003800000 */
.L_x_110:
[----:B------:R-:W-:Y:S05]  /*6a00*/  BSYNC B0 ;  /* 0x0000000000007941 */ /* 0x000fea0003800000 */
.L_x_109:
[----:B------:R-:W-:Y:S02]  /*6a10*/  ISETP.NE.AND P0, PT, R72, RZ, PT ;  /* 0x000000ff4800720c */ /* 0x000fe40003f05270 */
[----:B------:R-:W-:Y:S11]  /*6a20*/  IADD3 R65, PT, PT, R65, 0x1, RZ ;  /* 0x0000000141417810 */ /* 0x000ff60007ffe0ff */
[----:B--2---:R-:W-:Y:S01]  /*6a30*/  @P0 IMAD.IADD R0, R99, 0x1, R3 ;  /* 0x0000000163000824 */ /* 0x004fe200078e0203 */
[----:B------:R-:W-:Y:S05]  /*6a40*/  @P0 WARPSYNC.ALL ;  /* 0x0000000000000948 */ /* 0x000fea0003800000 */
[----:B------:R3:W4:Y:S04]  /*6a50*/  @P0 LDSM.16.M88.4 R56, [R5+UR48+0x400] ;  /* 0x000400300538083b */ /* 0x0007280008000200 */
[----:B------:R3:W2:Y:S04]  /*6a60*/  @P0 LDSM.16.M88.4 R60, [R4+0x400] ;  /* 0x00040000043c083b */ /* 0x0006a80000000200 */
[----:B------:R3:W1:Y:S04]  /*6a70*/  @P0 LDSM.16.M88.4 R68, [R3+0x400] ;  /* 0x000400000344083b */ /* 0x0006680000000200 */
[----:B------:R3:W1:Y:S02]  /*6a80*/  @P0 LDSM.16.M88.4 R76, [R0+0x400] ;  /* 0x00040000004c083b */ /* 0x0006640000000200 */
.L_x_108:
[----:B------:R-:W-:Y:S05]  /*6a90*/  BSYNC B1 ;  /* 0x0000000000017941 */ /* 0x000fea0003800000 */
.L_x_107:
[----:B--23--:R-:W-:Y:S05]  /*6aa0*/  VIADD R0, R48, 0x40 ;  /* 0x0000004030007836 */ /* 0x00cfea0000000000 */
[----:B------:R-:W-:Y:S04]  /*6ab0*/  SHF.R.U32.HI R0, RZ, 0x15, R0 ;  /* 0x00000015ff007819 */ /* 0x000fe80000011600 */
[----:B------:R-:W-:Y:S11]  /*6ac0*/  LOP3.LUT P0, RZ, R0, 0x3, R93, 0x48, !PT ;  /* 0x0000000300ff7812 */ /* 0x000ff6000780485d */
[----:B------:R-:W-:Y:S02]  /*6ad0*/  @!UPT UIADD3 URZ, UPT, UPT, URZ, URZ, URZ ;  /* 0x000000fffffff290 */ /* 0x000fe4000fffe0ff */
[----:B------:R-:W-:Y:S05]  /*6ae0*/  @!P0 BRA `(.L_x_112) ;  /* 0x0000000000408947 */ /* 0x000fea0003800000 */
[----:B------:R-:W2:Y:S01]  /*6af0*/  LDCU.64 UR8, c[0x4][0x70] ;  /* 0x01000e00ff0877ac */ /* 0x000ea20008000a00 */
[----:B------:R-:W-:Y:S01]  /*6b00*/  MOV R3, 0x0 ;  /* 0x0000000000037802 */ /* 0x000fe20000000f00 */
[----:B------:R-:W-:Y:S02]  /*6b10*/  HFMA2 R12, -RZ, RZ, 0, 5.9604644775390625e-08 ;  /* 0x00000001ff0c7431 */ /* 0x000fe400000001ff */
[----:B-1----:R-:W-:Y:S02]  /*6b20*/  IMAD.MOV.U32 R8, RZ, RZ, 0x192 ;  /* 0x00000192ff087424 */ /* 0x002fe400078e00ff */
[----:B------:R-:W-:Y:S01]  /*6b30*/  IMAD.MOV.U32 R13, RZ, RZ, RZ ;  /* 0x000000ffff0d7224 */ /* 0x000fe200078e00ff */
[----:B------:R-:W1:Y:S01]  /*6b40*/  LDCU.64 UR6, c[0x4][0x78] ;  /* 0x01000f00ff0677ac */ /* 0x000e620008000a00 */
[----:B------:R-:W3:Y:S01]  /*6b50*/  LDC.64 R2, c[0x4][R3] ;  /* 0x0100000003027b82 */ /* 0x000ee20000000a00 */
[----:B------:R-:W5:Y:S01]  /*6b60*/  LDCU.64 UR4, c[0x4][0x10] ;  /* 0x01000200ff0477ac */ /* 0x000f620008000a00 */
[----:B--2---:R-:W-:Y:S01]  /*6b70*/  MOV R5, UR9 ;  /* 0x0000000900057c02 */ /* 0x004fe20008000f00 */
[----:B------:R-:W-:Y:S01]  /*6b80*/  IMAD.U32 R4, RZ, RZ, UR8 ;  /* 0x00000008ff047e24 */ /* 0x000fe2000f8e00ff */
[----:B-1----:R-:W-:Y:S01]  /*6b90*/  MOV R7, UR7 ;  /* 0x0000000700077c02 */ /* 0x002fe20008000f00 */
[----:B------:R-:W-:Y:S01]  /*6ba0*/  IMAD.U32 R6, RZ, RZ, UR6 ;  /* 0x00000006ff067e24 */ /* 0x000fe2000f8e00ff */
[----:B-----5:R-:W-:Y:S01]  /*6bb0*/  MOV R11, UR5 ;  /* 0x00000005000b7c02 */ /* 0x020fe20008000f00 */
[----:B------:R-:W-:Y:S02]  /*6bc0*/  IMAD.U32 R10, RZ, RZ, UR4 ;  /* 0x00000004ff0a7e24 */ /* 0x000fe4000f8e00ff */
[----:B------:R-:W-:Y:S07]  /*6bd0*/  LEPC R20, `(.L_x_112) ;  /* 0x000000001014794e */ /* 0x000fee0000000000 */
[----:B---34-:R-:W-:Y:S05]  /*6be0*/  CALL.ABS.NOINC R2 ;  /* 0x0000000002007343 */ /* 0x018fea0003c00000 */
.L_x_112:
[----:B------:R-:W-:Y:S01]  /*6bf0*/  ISETP.NE.AND P6, PT, R105, RZ, PT ;  /* 0x000000ff6900720c */ /* 0x000fe20003fc5270 */
[----:B------:R-:W-:Y:S05]  /*6c00*/  WARPSYNC.ALL ;  /* 0x0000000000007948 */ /* 0x000fea0003800000 */
[----:B------:R-:W-:Y:S01]  /*6c10*/  R2UR UR4, R48 ;  /* 0x00000000300472ca */ /* 0x000fe200000e0000 */
[----:B------:R-:W-:Y:S01]  /*6c20*/  BSSY.RECONVERGENT B0, `(.L_x_113) ;  /* 0x000008f000007945 */ /* 0x000fe20003800200 */
[----:B------:R-:W-:Y:S02]  /*6c30*/  MOV R50, UR51 ;  /* 0x0000003300327c02 */ /* 0x000fe40008000f00 */
[----:B----4-:R-:W-:Y:S02]  /*6c40*/  SHF.L.U32 R3, R56, 0x10, RZ ;  /* 0x0000001038037819 */ /* 0x010fe400000006ff */
[----:B------:R-:W-:Y:S02]  /*6c50*/  MOV R74, UR37 ;  /* 0x00000025004a7c02 */ /* 0x000fe40008000f00 */
[----:B------:R-:W-:Y:S02]  /*6c60*/  @P6 LEA R50, R50, UR48, 0x3 ;  /* 0x0000003032326c11 */ /* 0x000fe4000f8e18ff */
[----:B------:R-:W-:Y:S02]  /*6c70*/  LOP3.LUT R51, R57, 0xffff0000, RZ, 0xc0, !PT ;  /* 0xffff000039337812 */ /* 0x000fe400078ec0ff */
[----:B------:R-:W-:Y:S01]  /*6c80*/  @P6 IADD3 R50, PT, PT, R50, 0xb0, RZ ;  /* 0x000000b032326810 */ /* 0x000fe20007ffe0ff */
[----:B-1----:R-:W1:Y:S01]  /*6c90*/  LDTM.16dp256bit.x8 R4, tmem[UR4+0x40] ;  /* 0x00004004000479ee */ /* 0x002e6200081a0000 */
[----:B------:R-:W-:Y:S02]  /*6ca0*/  ISETP.NE.AND P0, PT, R101, RZ, PT ;  /* 0x000000ff6500720c */ /* 0x000fe40003f05270 */
[----:B------:R-:W-:Y:S02]  /*6cb0*/  @P6 PRMT R74, R74, 0x654, R50 ;  /* 0x000006544a4a6816 */ /* 0x000fe40000000032 */
[----:B------:R-:W-:Y:S01]  /*6cc0*/  SHF.L.U32 R50, R57, 0x10, RZ ;  /* 0x0000001039327819 */ /* 0x000fe200000006ff */
[C---:B-1----:R-:W-:Y:S01]  /*6cd0*/  FMUL R0, R47.reuse, R4 ;  /* 0x000000042f007220 */ /* 0x042fe20000400000 */
[----:B------:R-:W-:Y:S01]  /*6ce0*/  LOP3.LUT R4, R56, 0xffff0000, RZ, 0xc0, !PT ;  /* 0xffff000038047812 */ /* 0x000fe200078ec0ff */
[C---:B------:R-:W-:Y:S01]  /*6cf0*/  FMUL R2, R47.reuse, R5 ;  /* 0x000000052f027220 */ /* 0x040fe20000400000 */
[----:B------:R-:W-:Y:S01]  /*6d00*/  FMUL R7, R47, R7 ;  /* 0x000000072f077220 */ /* 0x000fe20000400000 */
[----:B------:R-:W-:Y:S01]  /*6d10*/  FFMA R0, R49, R3, R0 ;  /* 0x0000000331007223 */ /* 0x000fe20000000000 */
[----:B------:R-:W-:Y:S01]  /*6d20*/  FMUL R3, R47, R6 ;  /* 0x000000062f037220 */ /* 0x000fe20000400000 */
[----:B------:R-:W-:Y:S01]  /*6d30*/  FFMA R2, R49, R4, R2 ;  /* 0x0000000431027223 */ /* 0x000fe20000000002 */
[C---:B------:R-:W-:Y:S01]  /*6d40*/  FMUL R4, R47.reuse, R8 ;  /* 0x000000082f047220 */ /* 0x040fe20000400000 */
[C---:B------:R-:W-:Y:S01]  /*6d50*/  FMUL R8, R47.reuse, R12 ;  /* 0x0000000c2f087220 */ /* 0x040fe20000400000 */
[C---:B------:R-:W-:Y:S01]  /*6d60*/  FMUL R12, R47.reuse, R16 ;  /* 0x000000102f0c7220 */ /* 0x040fe20000400000 */
[C---:B------:R-:W-:Y:S01]  /*6d70*/  FMUL R16, R47.reuse, R20 ;  /* 0x000000142f107220 */ /* 0x040fe20000400000 */
[----:B------:R-:W-:Y:S01]  /*6d80*/  F2FP.BF16.F32.PACK_AB R52, R2, R0 ;  /* 0x000000000234723e */ /* 0x000fe200000010ff */
[C---:B------:R-:W-:Y:S01]  /*6d90*/  FMUL R20, R47.reuse, R24 ;  /* 0x000000182f147220 */ /* 0x040fe20000400000 */
[C---:B------:R-:W-:Y:S01]  /*6da0*/  LOP3.LUT R0, R58.reuse, 0xffff0000, RZ, 0xc0, !PT ;  /* 0xffff00003a007812 */ /* 0x040fe200078ec0ff */
[----:B------:R-:W-:Y:S01]  /*6db0*/  FMUL R24, R47, R28 ;  /* 0x0000001c2f187220 */ /* 0x000fe20000400000 */
[----:B------:R-:W-:Y:S01]  /*6dc0*/  SHF.L.U32 R2, R59, 0x10, RZ ;  /* 0x000000103b027819 */ /* 0x000fe200000006ff */
[C---:B------:R-:W-:Y:S01]  /*6dd0*/  FMUL R28, R47.reuse, R32 ;  /* 0x000000202f1c7220 */ /* 0x040fe20000400000 */
[----:B------:R-:W-:Y:S01]  /*6de0*/  SHF.L.U32 R32, R58, 0x10, RZ ;  /* 0x000000103a207819 */ /* 0x000fe200000006ff */
[----:B------:R-:W-:Y:S01]  /*6df0*/  FMUL R5, R47, R9 ;  /* 0x000000092f057220 */ /* 0x000fe20000400000 */
[C---:B------:R-:W-:Y:S01]  /*6e00*/  FFMA R3, R49.reuse, R50, R3 ;  /* 0x0000003231037223 */ /* 0x040fe20000000003 */
[----:B------:R-:W-:Y:S01]  /*6e10*/  FFMA R7, R49, R51, R7 ;  /* 0x0000003331077223 */ /* 0x000fe20000000007 */
[----:B------:R-:W-:Y:S01]  /*6e20*/  FMUL R6, R47, R10 ;  /* 0x0000000a2f067220 */ /* 0x000fe20000400000 */
[----:B------:R-:W-:Y:S01]  /*6e30*/  FFMA R4, R49, R32, R4 ;  /* 0x0000002031047223 */ /* 0x000fe20000000004 */
[----:B------:R-:W-:Y:S01]  /*6e40*/  LOP3.LUT R32, R59, 0xffff0000, RZ, 0xc0, !PT ;  /* 0xffff00003b207812 */ /* 0x000fe200078ec0ff */
[----:B------:R-:W-:Y:S01]  /*6e50*/  FFMA R5, R49, R0, R5 ;  /* 0x0000000031057223 */ /* 0x000fe20000000005 */
[C---:B------:R-:W-:Y:S01]  /*6e60*/  SHF.L.U32 R0, R60.reuse, 0x10, RZ ;  /* 0x000000103c007819 */ /* 0x040fe200000006ff */
[----:B------:R-:W-:Y:S01]  /*6e70*/  FMUL R11, R47, R11 ;  /* 0x0000000b2f0b7220 */ /* 0x000fe20000400000 */
[----:B------:R-:W-:Y:S01]  /*6e80*/  F2FP.BF16.F32.PACK_AB R53, R7, R3 ;  /* 0x000000030735723e */ /* 0x000fe200000010ff */
[C---:B------:R-:W-:Y:S01]  /*6e90*/  FFMA R6, R49.reuse, R2, R6 ;  /* 0x0000000231067223 */ /* 0x040fe20000000006 */
[----:B------:R-:W-:Y:S01]  /*6ea0*/  LOP3.LUT R2, R60, 0xffff0000, RZ, 0xc0, !PT ;  /* 0xffff00003c027812 */ /* 0x000fe200078ec0ff */
[----:B------:R-:W-:Y:S01]  /*6eb0*/  FFMA R11, R49, R32, R11 ;  /* 0x00000020310b7223 */ /* 0x000fe2000000000b */
[----:B------:R-:W-:Y:S01]  /*6ec0*/  SHF.L.U32 R3, R61, 0x10, RZ ;  /* 0x000000103d037819 */ /* 0x000fe200000006ff */
[----:B------:R-:W-:Y:S01]  /*6ed0*/  FFMA R8, R49, R0, R8 ;  /* 0x0000000031087223 */ /* 0x000fe20000000008 */
[----:B------:R-:W-:Y:S01]  /*6ee0*/  LOP3.LUT R0, R61, 0xffff0000, RZ, 0xc0, !PT ;  /* 0xffff00003d007812 */ /* 0x000fe200078ec0ff */
[----:B------:R-:W-:Y:S01]  /*6ef0*/  FMUL R9, R47, R13 ;  /* 0x0000000d2f097220 */ /* 0x000fe20000400000 */
[----:B------:R-:W-:Y:S01]  /*6f00*/  F2FP.BF16.F32.PACK_AB R54, R5, R4 ;  /* 0x000000040536723e */ /* 0x000fe200000010ff */
[----:B------:R-:W-:Y:S01]  /*6f10*/  FMUL R10, R47, R14 ;  /* 0x0000000e2f0a7220 */ /* 0x000fe20000400000 */
[----:B------:R-:W-:Y:S01]  /*6f20*/  SHF.L.U32 R4, R77, 0x10, RZ ;  /* 0x000000104d047819 */ /* 0x000fe200000006ff */
[----:B------:R-:W-:Y:S01]  /*6f30*/  FMUL R15, R47, R15 ;  /* 0x0000000f2f0f7220 */ /* 0x000fe20000400000 */
[----:B------:R-:W-:Y:S01]  /*6f40*/  F2FP.BF16.F32.PACK_AB R55, R11, R6 ;  /* 0x000000060b37723e */ /* 0x000fe200000010ff */
[C---:B------:R-:W-:Y:S01]  /*6f50*/  FFMA R9, R49.reuse, R2, R9 ;  /* 0x0000000231097223 */ /* 0x040fe20000000009 */
[C---:B------:R-:W-:Y:S01]  /*6f60*/  SHF.L.U32 R2, R62.reuse, 0x10, RZ ;  /* 0x000000103e027819 */ /* 0x040fe200000006ff */
[C---:B------:R-:W-:Y:S01]  /*6f70*/  FFMA R10, R49.reuse, R3, R10 ;  /* 0x00000003310a7223 */ /* 0x040fe2000000000a */
[----:B------:R-:W-:Y:S01]  /*6f80*/  LOP3.LUT R3, R62, 0xffff0000, RZ, 0xc0, !PT ;  /* 0xffff00003e037812 */ /* 0x000fe200078ec0ff */
[----:B------:R-:W-:Y:S01]  /*6f90*/  FFMA R15, R49, R0, R15 ;  /* 0x00000000310f7223 */ /* 0x000fe2000000000f */
[----:B------:R-:W-:Y:S01]  /*6fa0*/  SHF.L.U32 R0, R63, 0x10, RZ ;  /* 0x000000103f007819 */ /* 0x000fe200000006ff */
[----:B------:R-:W-:Y:S01]  /*6fb0*/  FMUL R13, R47, R17 ;  /* 0x000000112f0d7220 */ /* 0x000fe20000400000 */
[----:B------:R-:W-:Y:S01]  /*6fc0*/  F2FP.BF16.F32.PACK_AB R8, R9, R8 ;  /* 0x000000080908723e */ /* 0x000fe200000010ff */
[----:B------:R-:W-:Y:S01]  /*6fd0*/  FMUL R14, R47, R18 ;  /* 0x000000122f0e7220 */ /* 0x000fe20000400000 */
[----:B------:R-:W-:Y:S01]  /*6fe0*/  LOP3.LUT R5, R79, 0xffff0000, RZ, 0xc0, !PT ;  /* 0xffff00004f057812 */ /* 0x000fe200078ec0ff */
[----:B------:R-:W-:Y:S01]  /*6ff0*/  FFMA R12, R49, R2, R12 ;  /* 0x00000002310c7223 */ /* 0x000fe2000000000c */
[----:B------:R-:W-:Y:S01]  /*7000*/  LOP3.LUT R2, R63, 0xffff0000, RZ, 0xc0, !PT ;  /* 0xffff00003f027812 */ /* 0x000fe200078ec0ff */
[----:B------:R-:W-:Y:S01]  /*7010*/  FFMA R13, R49, R3, R13 ;  /* 0x00000003310d7223 */ /* 0x000fe2000000000d */
[----:B------:R-:W-:Y:S01]  /*7020*/  SHF.L.U32 R3, R69, 0x10, RZ ;  /* 0x0000001045037819 */ /* 0x000fe200000006ff */
[----:B------:R-:W-:Y:S01]  /*7030*/  FFMA R14, R49, R0, R14 ;  /* 0x00000000310e7223 */ /* 0x000fe2000000000e */
[C---:B------:R-:W-:Y:S01]  /*7040*/  SHF.L.U32 R0, R68.reuse, 0x10, RZ ;  /* 0x0000001044007819 */ /* 0x040fe200000006ff */
[----:B------:R-:W-:Y:S01]  /*7050*/  FMUL R19, R47, R19 ;  /* 0x000000132f137220 */ /* 0x000fe20000400000 */
[----:B------:R-:W-:Y:S01]  /*7060*/  F2FP.BF16.F32.PACK_AB R9, R15, R10 ;  /* 0x0000000a0f09723e */ /* 0x000fe200000010ff */
[----:B------:R-:W-:Y:S01]  /*7070*/  FMUL R17, R47, R21 ;  /* 0x000000152f117220 */ /* 0x000fe20000400000 */
[----:B------:R-:W-:Y:S01]  /*7080*/  F2FP.BF16.F32.PACK_AB R10, R13, R12 ;  /* 0x0000000c0d0a723e */ /* 0x000fe200000010ff */
[C---:B------:R-:W-:Y:S01]  /*7090*/  FFMA R19, R49.reuse, R2, R19 ;  /* 0x0000000231137223 */ /* 0x040fe20000000013 */
[----:B------:R-:W-:Y:S01]  /*70a0*/  LOP3.LUT R2, R68, 0xffff0000, RZ, 0xc0, !PT ;  /* 0xffff000044027812 */ /* 0x000fe200078ec0ff */
[----:B------:R-:W-:Y:S01]  /*70b0*/  FFMA R16, R49, R0, R16 ;  /* 0x0000000031107223 */ /* 0x000fe20000000010 */
[----:B------:R-:W-:Y:S01]  /*70c0*/  LOP3.LUT R0, R69, 0xffff0000, RZ, 0xc0, !PT ;  /* 0xffff000045007812 */ /* 0x000fe200078ec0ff */
[----:B------:R-:W-:Y:S01]  /*70d0*/  FMUL R18, R47, R22 ;  /* 0x000000162f127220 */ /* 0x000fe20000400000 */
[----:B------:R-:W-:Y:S01]  /*70e0*/  F2FP.BF16.F32.PACK_AB R11, R19, R14 ;  /* 0x0000000e130b723e */ /* 0x000fe200000010ff */
[----:B------:R-:W-:Y:S01]  /*70f0*/  FMUL R23, R47, R23 ;  /* 0x000000172f177220 */ /* 0x000fe20000400000 */
[C---:B------:R-:W-:Y:S01]  /*7100*/  FFMA R17, R49.reuse, R2, R17 ;  /* 0x0000000231117223 */ /* 0x040fe20000000011 */
[C---:B------:R-:W-:Y:S01]  /*7110*/  SHF.L.U32 R2, R70.reuse, 0x10, RZ ;  /* 0x0000001046027819 */ /* 0x040fe200000006ff */
[----:B------:R-:W-:Y:S01]  /*7120*/  FFMA R18, R49, R3, R18 ;  /* 0x0000000331127223 */ /* 0x000fe20000000012 */
[----:B------:R-:W-:Y:S01]  /*7130*/  SHF.L.U32 R3, R71, 0x10, RZ ;  /* 0x0000001047037819 */ /* 0x000fe200000006ff */
[----:B------:R-:W-:Y:S01]  /*7140*/  FFMA R23, R49, R0, R23 ;  /* 0x0000000031177223 */ /* 0x000fe20000000017 */
[----:B------:R-:W-:Y:S01]  /*7150*/  LOP3.LUT R0, R70, 0xffff0000, RZ, 0xc0, !PT ;  /* 0xffff000046007812 */ /* 0x000fe200078ec0ff */
[----:B------:R-:W-:Y:S01]  /*7160*/  FMUL R21, R47, R25 ;  /* 0x000000192f157220 */ /* 0x000fe20000400000 */
[----:B------:R-:W-:Y:S01]  /*7170*/  F2FP.BF16.F32.PACK_AB R16, R17, R16 ;  /* 0x000000101110723e */ /* 0x000fe200000010ff */
[----:B------:R-:W-:Y:S01]  /*7180*/  FMUL R22, R47, R26 ;  /* 0x0000001a2f167220 */ /* 0x000fe20000400000 */
[----:B------:R-:W-:Y:S01]  /*7190*/  F2FP.BF16.F32.PACK_AB R17, R23, R18 ;  /* 0x000000121711723e */ /* 0x000fe200000010ff */
[C---:B------:R-:W-:Y:S01]  /*71a0*/  FFMA R20, R49.reuse, R2, R20 ;  /* 0x0000000231147223 */ /* 0x040fe20000000014 */
[C---:B------:R-:W-:Y:S01]  /*71b0*/  SHF.L.U32 R2, R76.reuse, 0x10, RZ ;  /* 0x000000104c027819 */ /* 0x040fe200000006ff */
[----:B------:R1:W-:Y:S01]  /*71c0*/  STSM.16.M88.4 [R107+0x2400], R52 ;  /* 0x002400346b007844 */ /* 0x0003e20000000200 */
[----:B------:R-:W-:Y:S01]  /*71d0*/  FFMA R21, R49, R0, R21 ;  /* 0x0000000031157223 */ /* 0x000fe20000000015 */
[----:B------:R-:W-:Y:S01]  /*71e0*/  LOP3.LUT R0, R71, 0xffff0000, RZ, 0xc0, !PT ;  /* 0xffff000047007812 */ /* 0x000fe200078ec0ff */
[----:B------:R-:W-:Y:S01]  /*71f0*/  FFMA R22, R49, R3, R22 ;  /* 0x0000000331167223 */ /* 0x000fe20000000016 */
[----:B------:R-:W-:Y:S04]  /*7200*/  LOP3.LUT R3, R76, 0xffff0000, RZ, 0xc0, !PT ;  /* 0xffff00004c037812 */ /* 0x000fe800078ec0ff */
[----:B------:R1:W-:Y:S01]  /*7210*/  STSM.16.M88.4 [R106+0x2400], R8 ;  /* 0x002400086a007844 */ /* 0x0003e20000000200 */
[----:B------:R-:W-:Y:S01]  /*7220*/  F2FP.BF16.F32.PACK_AB R18, R21, R20 ;  /* 0x000000141512723e */ /* 0x000fe200000010ff */
[C---:B------:R-:W-:Y:S01]  /*7230*/  FMUL R27, R47.reuse, R27 ;  /* 0x0000001b2f1b7220 */ /* 0x040fe20000400000 */
[C---:B------:R-:W-:Y:S01]  /*7240*/  FMUL R25, R47.reuse, R29 ;  /* 0x0000001d2f197220 */ /* 0x040fe20000400000 */
[C---:B------:R-:W-:Y:S01]  /*7250*/  FMUL R26, R47.reuse, R30 ;  /* 0x0000001e2f1a7220 */ /* 0x040fe20000400000 */
[----:B------:R-:W-:Y:S01]  /*7260*/  FMUL R31, R47, R31 ;  /* 0x0000001f2f1f7220 */ /* 0x000fe20000400000 */
[----:B------:R-:W-:Y:S01]  /*7270*/  FFMA R27, R49, R0, R27 ;  /* 0x00000000311b7223 */ /* 0x000fe2000000001b */
[----:B------:R-:W-:Y:S01]  /*7280*/  LOP3.LUT R0, R77, 0xffff0000, RZ, 0xc0, !PT ;  /* 0xffff00004d007812 */ /* 0x000fe200078ec0ff */
[C---:B------:R-:W-:Y:S01]  /*7290*/  FFMA R24, R49.reuse, R2, R24 ;  /* 0x0000000231187223 */ /* 0x040fe20000000018 */
[C---:B------:R-:W-:Y:S01]  /*72a0*/  FFMA R25, R49.reuse, R3, R25 ;  /* 0x0000000331197223 */ /* 0x040fe20000000019 */
[C---:B------:R-:W-:Y:S01]  /*72b0*/  SHF.L.U32 R2, R78.reuse, 0x10, RZ ;  /* 0x000000104e027819 */ /* 0x040fe200000006ff */
[----:B------:R-:W-:Y:S01]  /*72c0*/  FFMA R26, R49, R4, R26 ;  /* 0x00000004311a7223 */ /* 0x000fe2000000001a */
[----:B------:R-:W-:Y:S01]  /*72d0*/  LOP3.LUT R3, R78, 0xffff0000, RZ, 0xc0, !PT ;  /* 0xffff00004e037812 */ /* 0x000fe200078ec0ff */
[----:B------:R-:W-:Y:S01]  /*72e0*/  FMUL R29, R47, R33 ;  /* 0x000000212f1d7220 */ /* 0x000fe20000400000 */
[----:B------:R-:W-:Y:S01]  /*72f0*/  SHF.L.U32 R4, R79, 0x10, RZ ;  /* 0x000000104f047819 */ /* 0x000fe200000006ff */
[----:B------:R-:W-:Y:S01]  /*7300*/  FMUL R30, R47, R34 ;  /* 0x000000222f1e7220 */ /* 0x000fe20000400000 */
[----:B------:R-:W-:Y:S01]  /*7310*/  FFMA R31, R49, R0, R31 ;  /* 0x00000000311f7223 */ /* 0x000fe2000000001f */
[----:B------:R-:W-:Y:S01]  /*7320*/  FMUL R35, R47, R35 ;  /* 0x000000232f237220 */ /* 0x000fe20000400000 */
[C---:B------:R-:W-:Y:S01]  /*7330*/  FFMA R28, R49.reuse, R2, R28 ;  /* 0x00000002311c7223 */ /* 0x040fe2000000001c */
[C---:B------:R-:W-:Y:S01]  /*7340*/  FFMA R29, R49.reuse, R3, R29 ;  /* 0x00000003311d7223 */ /* 0x040fe2000000001d */
[C---:B------:R-:W-:Y:S01]  /*7350*/  FFMA R30, R49.reuse, R4, R30 ;  /* 0x00000004311e7223 */ /* 0x040fe2000000001e */
[----:B------:R-:W-:Y:S01]  /*7360*/  FFMA R35, R49, R5, R35 ;  /* 0x0000000531237223 */ /* 0x000fe20000000023 */
[----:B------:R-:W-:Y:S02]  /*7370*/  F2FP.BF16.F32.PACK_AB R19, R27, R22 ;  /* 0x000000161b13723e */ /* 0x000fe400000010ff */
[----:B------:R-:W-:Y:S02]  /*7380*/  F2FP.BF16.F32.PACK_AB R24, R25, R24 ;  /* 0x000000181918723e */ /* 0x000fe400000010ff */
[----:B------:R-:W-:Y:S01]  /*7390*/  F2FP.BF16.F32.PACK_AB R25, R31, R26 ;  /* 0x0000001a1f19723e */ /* 0x000fe200000010ff */
[----:B------:R1:W-:Y:S01]  /*73a0*/  STSM.16.M88.4 [R108+0x2000], R16 ;  /* 0x002000106c007844 */ /* 0x0003e20000000200 */
[----:B------:R-:W-:Y:S02]  /*73b0*/  F2FP.BF16.F32.PACK_AB R26, R29, R28 ;  /* 0x0000001c1d1a723e */ /* 0x000fe400000010ff */
[----:B------:R-:W-:Y:S02]  /*73c0*/  F2FP.BF16.F32.PACK_AB R27, R35, R30 ;  /* 0x0000001e231b723e */ /* 0x000fe400000010ff */
[----:B------:R-:W-:Y:S02]  /*73d0*/  LEA R0, R65, UR48, 0x3 ;  /* 0x0000003041007c11 */ /* 0x000fe4000f8e18ff */
[----:B------:R-:W-:Y:S01]  /*73e0*/  @P6 SHF.L.U32 R2, R98, 0x1f, RZ ;  /* 0x0000001f62026819 */ /* 0x000fe200000006ff */
[----:B------:R1:W-:Y:S01]  /*73f0*/  STSM.16.M88.4 [R109+0x2000], R24 ;  /* 0x002000186d007844 */ /* 0x0003e20000000200 */
        /* <DEDUP_REMOVED lines=8> */
[----:B------:R-:W-:Y:S02]  /*7480*/  UIADD3 UR8, UP0, UPT, UR52, 0x680, URZ ;  /* 0x0000068034087890 */ /* 0x000fe4000ff1e0ff */
[----:B------:R-:W-:Y:S02]  /*7490*/  UIADD3 UR5, UPT, UPT, UR41, 0x40, URZ ;  /* 0x0000004029057890 */ /* 0x000fe4000fffe0ff */
[----:B------:R-:W-:Y:S02]  /*74a0*/  UIADD3 UR4, UPT, UPT, UR48, 0x2400, URZ ;  /* 0x0000240030047890 */ /* 0x000fe4000fffe0ff */
[----:B------:R-:W-:Y:S01]  /*74b0*/  UIADD3.X UR9, UPT, UPT, URZ, UR53, URZ, UP0, !UPT ;  /* 0x00000035ff097290 */ /* 0x000fe200087fe4ff */
[----:B------:R-:W-:Y:S01]  /*74c0*/  UMOV UR6, UR42 ;  /* 0x0000002a00067c82 */ /* 0x000fe20008000000 */
[----:B------:R-:W-:Y:S07]  /*74d0*/  UMOV UR7, UR36 ;  /* 0x0000002400077c82 */ /* 0x000fee0008000000 */
[----:B------:R2:W-:Y:S01]  /*74e0*/  UTMASTG.3D [UR4], [UR8] ;  /* 0x00000004080073b5 */ /* 0x0005e20008010000 */
[----:B------:R0:W-:Y:S01]  /*74f0*/  UTMACMDFLUSH ;  /* 0x00000000000079b7 */ /* 0x0001e20000000000 */
[----:B--2---:R-:W-:Y:S04]  /*7500*/  DEPBAR.LE SB0, 0x1 ;  /* 0x000080400000791a */ /* 0x004fe80000000000 */
.L_x_114:
[----:B------:R-:W-:Y:S05]  /*7510*/  BSYNC.RECONVERGENT B0 ;  /* 0x0000000000007941 */ /* 0x000fea0003800200 */
.L_x_113:
[----:B------:R-:W-:Y:S01]  /*7520*/  BAR.SYNC.DEFER_BLOCKING 0x1, 0x80 ;  /* 0x0042000000007b1d */ /* 0x000fe20000010000 */
[----:B------:R-:W-:Y:S04]  /*7530*/  UIADD3 UR40, UPT, UPT, UR51, 0x1, URZ ;  /* 0x0000000133287890 */ /* 0x000fe8000fffe0ff */
[----:B------:R-:W-:Y:S04]  /*7540*/  UISETP.NE.AND UP0, UPT, UR40, 0x4, UPT ;  /* 0x000000042800788c */ /* 0x000fe8000bf05270 */
[----:B------:R-:W-:Y:S01]  /*7550*/  USEL UR40, UR40, URZ, UP0 ;  /* 0x000000ff28287287 */ /* 0x000fe20008000000 */
[----:B------:R2:W-:Y:S01]  /*7560*/  @P6 SYNCS.ARRIVE.TRANS64.RED.A1T0 RZ, [R74+URZ], RZ ;  /* 0x000000ff4aff69a7 */ /* 0x0005e200081004ff */
[----:B------:R-:W-:Y:S01]  /*7570*/  BSSY B1, `(.L_x_115) ;  /* 0x0000018000017945 */ /* 0x000fe20003800000 */
[----:B------:R-:W3:Y:S02]  /*7580*/  @P6 SYNCS.PHASECHK.TRANS64.TRYWAIT P0, [R0+URZ+0x90], R2 ;  /* 0x00009002000065a7 */ /* 0x000ee400080011ff */
[----:B---3--:R-:W-:Y:S01]  /*7590*/  @P6 SEL R67, RZ, 0x1, !P0 ;  /* 0x00000001ff436807 */ /* 0x008fe20004000000 */
[----:B--2---:R-:W-:Y:S06]  /*75a0*/  @!P6 BRA `(.L_x_116) ;  /* 0x000000000050e947 */ /* 0x004fec0003800000 */
        /* <DEDUP_REMOVED lines=8> */
[----:B------:R-:W-:Y:S04]  /*7630*/  SHF.L.U32 R5, R98, 0x1f, RZ ;  /* 0x0000001f62057819 */ /* 0x000fe800000006ff */
[----:B------:R-:W2:Y:S02]  /*7640*/  SYNCS.PHASECHK.TRANS64.TRYWAIT P0, [R0+URZ+0x90], R5 ;  /* 0x00009005000075a7 */ /* 0x000ea400080011ff */
[----:B--2---:R-:W-:Y:S05]  /*7650*/  @!P0 BRA `(.L_x_119) ;  /* 0x0000002400e88947 */ /* 0x004fea0003800000 */
.L_x_118:
[----:B------:R-:W-:Y:S05]  /*7660*/  BSYNC B0 ;  /* 0x0000000000007941 */ /* 0x000fea0003800000 */
.L_x_117:
[----:B------:R-:W-:Y:S02]  /*7670*/  ISETP.NE.AND P0, PT, R72, RZ, PT ;  /* 0x000000ff4800720c */ /* 0x000fe40003f05270 */
[----:B------:R-:W-:Y:S11]  /*7680*/  IADD3 R65, PT, PT, R65, 0x1, RZ ;  /* 0x0000000141417810 */ /* 0x000ff60007ffe0ff */
[----:B--2---:R-:W-:Y:S01]  /*7690*/  @P0 IMAD.IADD R0, R99, 0x1, R2 ;  /* 0x0000000163000824 */ /* 0x004fe200078e0202 */
[----:B------:R-:W-:Y:S05]  /*76a0*/  @P0 WARPSYNC.ALL ;  /* 0x0000000000000948 */ /* 0x000fea0003800000 */
[----:B------:R2:W3:Y:S04]  /*76b0*/  @P0 LDSM.16.M88.4 R56, [R4+UR48+0x400] ;  /* 0x000400300438083b */ /* 0x0004e80008000200 */
[----:B------:R2:W4:Y:S04]  /*76c0*/  @P0 LDSM.16.M88.4 R60, [R3+0x400] ;  /* 0x00040000033c083b */ /* 0x0005280000000200 */
[----:B------:R2:W1:Y:S04]  /*76d0*/  @P0 LDSM.16.M88.4 R68, [R2+0x400] ;  /* 0x000400000244083b */ /* 0x0004680000000200 */
[----:B------:R2:W1:Y:S02]  /*76e0*/  @P0 LDSM.16.M88.4 R76, [R0+0x400] ;  /* 0x00040000004c083b */ /* 0x0004640000000200 */
.L_x_116:
[----:B------:R-:W-:Y:S05]  /*76f0*/  BSYNC B1 ;  /* 0x0000000000017941 */ /* 0x000fea0003800000 */
.L_x_115:
[----:B--2---:R-:W-:Y:S05]  /*7700*/  VIADD R0, R48, 0x80 ;  /* 0x0000008030007836 */ /* 0x004fea0000000000 */
        /* <DEDUP_REMOVED lines=20> */
.L_x_120:
[----:B------:R-:W-:Y:S01]  /*7850*/  ISETP.NE.AND P6, PT, R105, RZ, PT ;  /* 0x000000ff6900720c */ /* 0x000fe20003fc5270 */
[----:B------:R-:W-:Y:S05]  /*7860*/  WARPSYNC.ALL ;  /* 0x0000000000007948 */ /* 0x000fea0003800000 */
[----:B------:R-:W-:Y:S01]  /*7870*/  R2UR UR4, R48 ;  /* 0x00000000300472ca */ /* 0x000fe200000e0000 */
[----:B------:R-:W-:Y:S01]  /*7880*/  BSSY.RECONVERGENT B0, `(.L_x_121) ;  /* 0x000008f000007945 */ /* 0x000fe20003800200 */
[----:B------:R-:W-:Y:S02]  /*7890*/  MOV R50, UR40 ;  /* 0x0000002800327c02 */ /* 0x000fe40008000f00 */
[----:B---3--:R-:W-:Y:S02]  /*78a0*/  SHF.L.U32 R3, R56, 0x10, RZ ;  /* 0x0000001038037819 */ /* 0x008fe400000006ff */
        /* <DEDUP_REMOVED lines=33> */
[C---:B----4-:R-:W-:Y:S01]  /*7ac0*/  SHF.L.U32 R0, R60.reuse, 0x10, RZ ;  /* 0x000000103c007819 */ /* 0x050fe200000006ff */
        /* <DEDUP_REMOVED lines=106> */
.L_x_122:
[----:B------:R-:W-:Y:S05]  /*8170*/  BSYNC.RECONVERGENT B0 ;  /* 0x0000000000007941 */ /* 0x000fea0003800200 */
.L_x_121:
        /* <DEDUP_REMOVED lines=20> */
.L_x_126:
[----:B------:R-:W-:Y:S05]  /*82c0*/  BSYNC B0 ;  /* 0x0000000000007941 */ /* 0x000fea0003800000 */
.L_x_125:
[----:B------:R-:W-:Y:S11]  /*82d0*/  ISETP.NE.AND P0, PT, R72, RZ, PT ;  /* 0x000000ff4800720c */ /* 0x000ff60003f05270 */
[----:B------:R-:W-:Y:S02]  /*82e0*/  @!UPT UIADD3 URZ, UPT, UPT, URZ, URZ, URZ ;  /* 0x000000fffffff290 */ /* 0x000fe4000fffe0ff */
[----:B--2---:R-:W-:Y:S01]  /*82f0*/  @P0 IADD3 R0, PT, PT, R99, R73, RZ ;  /* 0x0000004963000210 */ /* 0x004fe20007ffe0ff */
[----:B------:R-:W-:Y:S05]  /*8300*/  @P0 WARPSYNC.ALL ;  /* 0x0000000000000948 */ /* 0x000fea0003800000 */
[----:B------:R2:W3:Y:S04]  /*8310*/  @P0 LDSM.16.M88.4 R56, [R65+UR48+0x400] ;  /* 0x000400304138083b */ /* 0x0004e80008000200 */
[----:B------:R2:W4:Y:S04]  /*8320*/  @P0 LDSM.16.M88.4 R60, [R3+0x400] ;  /* 0x00040000033c083b */ /* 0x0005280000000200 */
[----:B------:R2:W1:Y:S04]  /*8330*/  @P0 LDSM.16.M88.4 R68, [R73+0x400] ;  /* 0x000400004944083b */ /* 0x0004680000000200 */
[----:B------:R2:W1:Y:S02]  /*8340*/  @P0 LDSM.16.M88.4 R76, [R0+0x400] ;  /* 0x00040000004c083b */ /* 0x0004640000000200 */
.L_x_124:
[----:B------:R-:W-:Y:S05]  /*8350*/  BSYNC B1 ;  /* 0x0000000000017941 */ /* 0x000fea0003800000 */
.L_x_123:
        /* <DEDUP_REMOVED lines=21> */
.L_x_128:
[----:B------:R-:W-:Y:S01]  /*84b0*/  ISETP.NE.AND P0, PT, R101, RZ, PT ;  /* 0x000000ff6500720c */ /* 0x000fe20003f05270 */
[----:B------:R-:W-:Y:S05]  /*84c0*/  WARPSYNC.ALL ;  /* 0x0000000000007948 */ /* 0x000fea0003800000 */
[----:B------:R-:W-:Y:S01]  /*84d0*/  R2UR UR4, R48 ;  /* 0x00000000300472ca */ /* 0x000fe200000e0000 */
[----:B------:R-:W-:Y:S01]  /*84e0*/  BSSY.RECONVERGENT B0, `(.L_x_129) ;  /* 0x000008c000007945 */ /* 0x000fe20003800200 */
[C---:B---3--:R-:W-:Y:S02]  /*84f0*/  SHF.L.U32 R0, R56.reuse, 0x10, RZ ;  /* 0x0000001038007819 */ /* 0x048fe400000006ff */
[----:B------:R-:W-:Y:S02]  /*8500*/  LOP3.LUT R2, R56, 0xffff0000, RZ, 0xc0, !PT ;  /* 0xffff000038027812 */ /* 0x000fe400078ec0ff */
[C---:B------:R-:W-:Y:S02]  /*8510*/  SHF.L.U32 R3, R57.reuse, 0x10, RZ ;  /* 0x0000001039037819 */ /* 0x040fe400000006ff */
[----:B------:R-:W-:Y:S02]  /*8520*/  LOP3.LUT R48, R57, 0xffff0000, RZ, 0xc0, !PT ;  /* 0xffff000039307812 */ /* 0x000fe400078ec0ff */
[C---:B------:R-:W-:Y:S02]  /*8530*/  SHF.L.U32 R50, R58.reuse, 0x10, RZ ;  /* 0x000000103a327819 */ /* 0x040fe400000006ff */
[----:B------:R-:W-:Y:S01]  /*8540*/  LOP3.LUT R51, R58, 0xffff0000, RZ, 0xc0, !PT ;  /* 0xffff00003a337812 */ /* 0x000fe200078ec0ff */
[----:B-1----:R-:W1:Y:S01]  /*8550*/  LDTM.16dp256bit.x8 R4, tmem[UR4+0xc0] ;  /* 0x0000c004000479ee */ /* 0x002e6200081a0000 */
[C---:B------:R-:W-:Y:S01]  /*8560*/  SHF.L.U32 R52, R59.reuse, 0x10, RZ ;  /* 0x000000103b347819 */ /* 0x040fe200000006ff */
[----:B------:R-:W-:Y:S01]  /*8570*/  NOP ;  /* 0x0000000000007918 */ /* 0x000fe20000000000 */
[----:B------:R-:W-:Y:S02]  /*8580*/  LOP3.LUT R53, R59, 0xffff0000, RZ, 0xc0, !PT ;  /* 0xffff00003b357812 */ /* 0x000fe400078ec0ff */
[----:B------:R-:W-:Y:S02]  /*8590*/  R2UR UR5, R64 ;  /* 0x00000000400572ca */ /* 0x000fe400000e0000 */
[C---:B----4-:R-:W-:Y:S02]  /*85a0*/  SHF.L.U32 R54, R60.reuse, 0x10, RZ ;  /* 0x000000103c367819 */ /* 0x050fe400000006ff */
[----:B------:R-:W-:Y:S02]  /*85b0*/  LOP3.LUT R55, R60, 0xffff0000, RZ, 0xc0, !PT ;  /* 0xffff00003c377812 */ /* 0x000fe400078ec0ff */
[C---:B------:R-:W-:Y:S02]  /*85c0*/  SHF.L.U32 R56, R61.reuse, 0x10, RZ ;  /* 0x000000103d387819 */ /* 0x040fe400000006ff */
[----:B------:R-:W-:Y:S02]  /*85d0*/  LOP3.LUT R57, R61, 0xffff0000, RZ, 0xc0, !PT ;  /* 0xffff00003d397812 */ /* 0x000fe400078ec0ff */
[C---:B------:R-:W-:Y:S02]  /*85e0*/  SHF.L.U32 R58, R62.reuse, 0x10, RZ ;  /* 0x000000103e3a7819 */ /* 0x040fe400000006ff */
[----:B------:R-:W-:Y:S01]  /*85f0*/  LOP3.LUT R59, R62, 0xffff0000, RZ, 0xc0, !PT ;  /* 0xffff00003e3b7812 */ /* 0x000fe200078ec0ff */
[----:B------:R-:W-:Y:S01]  /*8600*/  UIADD3 UR5, UPT, UPT, UR5, 0x120, URZ ;  /* 0x0000012005057890 */ /* 0x000fe2000fffe0ff */
[C---:B------:R-:W-:Y:S02]  /*8610*/  SHF.L.U32 R60, R63.reuse, 0x10, RZ ;  /* 0x000000103f3c7819 */ /* 0x040fe400000006ff */
[----:B------:R-:W-:Y:S01]  /*8620*/  LOP3.LUT R61, R63, 0xffff0000, RZ, 0xc0, !PT ;  /* 0xffff00003f3d7812 */ /* 0x000fe200078ec0ff */
[----:B------:R-:W-:Y:S01]  /*8630*/  UPRMT UR5, UR37, 0x654, UR5 ;  /* 0x0000065425057896 */ /* 0x000fe20008000005 */
[C---:B------:R-:W-:Y:S01]  /*8640*/  SHF.L.U32 R62, R68.reuse, 0x10, RZ ;  /* 0x00000010443e7819 */ /* 0x040fe200000006ff */
[C---:B-1----:R-:W-:Y:S01]  /*8650*/  FMUL R4, R47.reuse, R4 ;  /* 0x000000042f047220 */ /* 0x042fe20000400000 */
[C---:B------:R-:W-:Y:S01]  /*8660*/  FMUL R5, R47.reuse, R5 ;  /* 0x000000052f057220 */ /* 0x040fe20000400000 */
[----:B------:R-:W-:Y:S01]  /*8670*/  FMUL R6, R47, R6 ;  /* 0x000000062f067220 */ /* 0x000fe20000400000 */
[----:B------:R-:W-:Y:S01]  /*8680*/  LOP3.LUT R63, R68, 0xffff0000, RZ, 0xc0, !PT ;  /* 0xffff0000443f7812 */ /* 0x000fe200078ec0ff */
[C---:B------:R-:W-:Y:S01]  /*8690*/  FFMA R4, R49.reuse, R0, R4 ;  /* 0x0000000031047223 */ /* 0x040fe20000000004 */
[----:B------:R-:W-:Y:S01]  /*86a0*/  FFMA R5, R49, R2, R5 ;  /* 0x0000000231057223 */ /* 0x000fe20000000005 */
[----:B------:R-:W-:Y:S01]  /*86b0*/  SHF.L.U32 R64, R69, 0x10, RZ ;  /* 0x0000001045407819 */ /* 0x000fe200000006ff */
[----:B------:R-:W-:Y:S01]  /*86c0*/  SYNCS.ARRIVE.TRANS64.RED.A1T0 RZ, [UR5], RZ ;  /* 0x000000ffffff79a7 */ /* 0x000fe20008100405 */
[----:B------:R-:W-:Y:S01]  /*86d0*/  FFMA R6, R49, R3, R6 ;  /* 0x0000000331067223 */ /* 0x000fe20000000006 */
[----:B------:R-:W-:Y:S01]  /*86e0*/  FMUL R7, R47, R7 ;  /* 0x000000072f077220 */ /* 0x000fe20000400000 */
[----:B------:R-:W-:Y:S01]  /*86f0*/  LOP3.LUT R65, R69, 0xffff0000, RZ, 0xc0, !PT ;  /* 0xffff000045417812 */ /* 0x000fe200078ec0ff */
[----:B------:R-:W-:Y:S01]  /*8700*/  FMUL R8, R47, R8 ;  /* 0x000000082f087220 */ /* 0x000fe20000400000 */
[----:B------:R-:W-:Y:S01]  /*8710*/  F2FP.BF16.F32.PACK_AB R4, R5, R4 ;  /* 0x000000040504723e */ /* 0x000fe200000010ff */
[----:B------:R-:W-:Y:S01]  /*8720*/  FFMA R7, R49, R48, R7 ;  /* 0x0000003031077223 */ /* 0x000fe20000000007 */
[----:B------:R-:W-:Y:S01]  /*8730*/  FMUL R9, R47, R9 ;  /* 0x000000092f097220 */ /* 0x000fe20000400000 */
[----:B------:R-:W-:Y:S01]  /*8740*/  FFMA R8, R49, R50, R8 ;  /* 0x0000003231087223 */ /* 0x000fe20000000008 */
[C---:B------:R-:W-:Y:S01]  /*8750*/  SHF.L.U32 R66, R70.reuse, 0x10, RZ ;  /* 0x0000001046427819 */ /* 0x040fe200000006ff */
[----:B------:R-:W-:Y:S01]  /*8760*/  FMUL R0, R47, R10 ;  /* 0x0000000a2f007220 */ /* 0x000fe20000400000 */
[----:B------:R-:W-:Y:S01]  /*8770*/  F2FP.BF16.F32.PACK_AB R5, R7, R6 ;  /* 0x000000060705723e */ /* 0x000fe200000010ff */
[----:B------:R-:W-:Y:S01]  /*8780*/  FFMA R9, R49, R51, R9 ;  /* 0x0000003331097223 */ /* 0x000fe20000000009 */
[----:B------:R-:W-:Y:S01]  /*8790*/  FMUL R2, R47, R11 ;  /* 0x0000000b2f027220 */ /* 0x000fe20000400000 */
[----:B------:R-:W-:Y:S01]  /*87a0*/  FFMA R0, R49, R52, R0 ;  /* 0x0000003431007223 */ /* 0x000fe20000000000 */
[----:B------:R-:W-:Y:S01]  /*87b0*/  LOP3.LUT R67, R70, 0xffff0000, RZ, 0xc0, !PT ;  /* 0xffff000046437812 */ /* 0x000fe200078ec0ff */
[----:B------:R-:W-:Y:S01]  /*87c0*/  FMUL R3, R47, R12 ;  /* 0x0000000c2f037220 */ /* 0x000fe20000400000 */
[----:B------:R-:W-:Y:S01]  /*87d0*/  F2FP.BF16.F32.PACK_AB R6, R9, R8 ;  /* 0x000000080906723e */ /* 0x000fe200000010ff */
[----:B------:R-:W-:Y:S01]  /*87e0*/  FFMA R2, R49, R53, R2 ;  /* 0x0000003531027223 */ /* 0x000fe20000000002 */
[----:B------:R-:W-:Y:S01]  /*87f0*/  FMUL R10, R47, R13 ;  /* 0x0000000d2f0a7220 */ /* 0x000fe20000400000 */
[----:B------:R-:W-:Y:S01]  /*8800*/  FFMA R3, R49, R54, R3 ;  /* 0x0000003631037223 */ /* 0x000fe20000000003 */
[----:B------:R-:W-:Y:S01]  /*8810*/  SHF.L.U32 R68, R71, 0x10, RZ ;  /* 0x0000001047447819 */ /* 0x000fe200000006ff */
[----:B------:R-:W-:Y:S01]  /*8820*/  FMUL R11, R47, R14 ;  /* 0x0000000e2f0b7220 */ /* 0x000fe20000400000 */
[----:B------:R-:W-:Y:S01]  /*8830*/  F2FP.BF16.F32.PACK_AB R7, R2, R0 ;  /* 0x000000000207723e */ /* 0x000fe200000010ff */
[----:B------:R-:W-:Y:S01]  /*8840*/  FFMA R10, R49, R55, R10 ;  /* 0x00000037310a7223 */ /* 0x000fe2000000000a */
[----:B------:R-:W-:Y:S01]  /*8850*/  FMUL R15, R47, R15 ;  /* 0x0000000f2f0f7220 */ /* 0x000fe20000400000 */
[----:B------:R-:W-:Y:S01]  /*8860*/  FFMA R11, R49, R56, R11 ;  /* 0x00000038310b7223 */ /* 0x000fe2000000000b */
[----:B------:R-:W-:Y:S01]  /*8870*/  LOP3.LUT R69, R71, 0xffff0000, RZ, 0xc0, !PT ;  /* 0xffff000047457812 */ /* 0x000fe200078ec0ff */
[----:B------:R1:W-:Y:S01]  /*8880*/  STSM.16.M88.4 [R107+0x6400], R4 ;  /* 0x006400046b007844 */ /* 0x0003e20000000200 */
[----:B------:R-:W-:Y:S01]  /*8890*/  F2FP.BF16.F32.PACK_AB R8, R10, R3 ;  /* 0x000000030a08723e */ /* 0x000fe200000010ff */
[----:B------:R-:W-:Y:S01]  /*88a0*/  FFMA R15, R49, R57, R15 ;  /* 0x00000039310f7223 */ /* 0x000fe2000000000f */
[C---:B------:R-:W-:Y:S01]  /*88b0*/  FMUL R12, R47.reuse, R16 ;  /* 0x000000102f0c7220 */ /* 0x040fe20000400000 */
[C---:B------:R-:W-:Y:S01]  /*88c0*/  FMUL R13, R47.reuse, R17 ;  /* 0x000000112f0d7220 */ /* 0x040fe20000400000 */
[----:B------:R-:W-:Y:S01]  /*88d0*/  FMUL R14, R47, R18 ;  /* 0x000000122f0e7220 */ /* 0x000fe20000400000 */
[C---:B------:R-:W-:Y:S01]  /*88e0*/  SHF.L.U32 R70, R76.reuse, 0x10, RZ ;  /* 0x000000104c467819 */ /* 0x040fe200000006ff */
[----:B------:R-:W-:Y:S01]  /*88f0*/  FFMA R12, R49, R58, R12 ;  /* 0x0000003a310c7223 */ /* 0x000fe2000000000c */
[----:B------:R-:W-:Y:S01]  /*8900*/  F2FP.BF16.F32.PACK_AB R9, R15, R11 ;  /* 0x0000000b0f09723e */ /* 0x000fe200000010ff */
[C---:B------:R-:W-:Y:S01]  /*8910*/  FFMA R13, R49.reuse, R59, R13 ;  /* 0x0000003b310d7223 */ /* 0x040fe2000000000d */
[----:B------:R-:W-:Y:S01]  /*8920*/  FFMA R14, R49, R60, R14 ;  /* 0x0000003c310e7223 */ /* 0x000fe2000000000e */
[C---:B------:R-:W-:Y:S01]  /*8930*/  FMUL R19, R47.reuse, R19 ;  /* 0x000000132f137220 */ /* 0x040fe20000400000 */
        /* <DEDUP_REMOVED lines=22> */
[----:B------:R-:W-:Y:S01]  /*8aa0*/  FFMA R21, R49, R67, R21 ;  /* 0x0000004331157223 */ /* 0x000fe20000000015 */
[C---:B------:R-:W-:Y:S01]  /*8ab0*/  FMUL R27, R47.reuse, R27 ;  /* 0x0000001b2f1b7220 */ /* 0x040fe20000400000 */
[C---:B------:R-:W-:Y:S01]  /*8ac0*/  FMUL R24, R47.reuse, R28 ;  /* 0x0000001c2f187220 */ /* 0x040fe20000400000 */
[----:B------:R-:W-:Y:S01]  /*8ad0*/  FMUL R25, R47, R29 ;  /* 0x0000001d2f197220 */ /* 0x000fe20000400000 */
[----:B------:R-:W-:Y:S01]  /*8ae0*/  FFMA R22, R49, R68, R22 ;  /* 0x0000004431167223 */ /* 0x000fe20000000016 */
[----:B------:R-:W-:Y:S01]  /*8af0*/  FMUL R26, R47, R30 ;  /* 0x0000001e2f1a7220 */ /* 0x000fe20000400000 */
[----:B------:R-:W-:Y:S01]  /*8b00*/  FFMA R27, R49, R69, R27 ;  /* 0x00000045311b7223 */ /* 0x000fe2000000001b */
[----:B------:R-:W-:Y:S01]  /*8b10*/  FMUL R31, R47, R31 ;  /* 0x0000001f2f1f7220 */ /* 0x000fe20000400000 */
[----:B------:R-:W-:Y:S01]  /*8b20*/  FFMA R24, R49, R70, R24 ;  /* 0x0000004631187223 */ /* 0x000fe20000000018 */
[----:B------:R-:W-:Y:S01]  /*8b30*/  LOP3.LUT R75, R78, 0xffff0000, RZ, 0xc0, !PT ;  /* 0xffff00004e4b7812 */ /* 0x000fe200078ec0ff */
[----:B------:R-:W-:Y:S01]  /*8b40*/  FMUL R28, R47, R32 ;  /* 0x000000202f1c7220 */ /* 0x000fe20000400000 */
[----:B------:R-:W-:Y:S01]  /*8b50*/  FFMA R25, R49, R71, R25 ;  /* 0x0000004731197223 */ /* 0x000fe20000000019 */
[----:B------:R-:W-:Y:S01]  /*8b60*/  SHF.L.U32 R76, R79, 0x10, RZ ;  /* 0x000000104f4c7819 */ /* 0x000fe200000006ff */
[----:B------:R-:W-:Y:S01]  /*8b70*/  FMUL R29, R47, R33 ;  /* 0x000000212f1d7220 */ /* 0x000fe20000400000 */
[----:B------:R-:W-:Y:S01]  /*8b80*/  FFMA R26, R49, R72, R26 ;  /* 0x00000048311a7223 */ /* 0x000fe2000000001a */
[----:B------:R-:W-:Y:S01]  /*8b90*/  LOP3.LUT R77, R79, 0xffff0000, RZ, 0xc0, !PT ;  /* 0xffff00004f4d7812 */ /* 0x000fe200078ec0ff */
        /* <DEDUP_REMOVED lines=9> */
[----:B------:R-:W-:Y:S02]  /*8c30*/  F2FP.BF16.F32.PACK_AB R24, R25, R24 ;  /* 0x000000181918723e */ /* 0x000fe400000010ff */
[----:B------:R-:W-:Y:S01]  /*8c40*/  F2FP.BF16.F32.PACK_AB R25, R31, R26 ;  /* 0x0000001a1f19723e */ /* 0x000fe200000010ff */
[----:B------:R1:W-:Y:S01]  /*8c50*/  STSM.16.M88.4 [R108+0x6000], R16 ;  /* 0x006000106c007844 */ /* 0x0003e20000000200 */
[----:B------:R-:W-:Y:S02]  /*8c60*/  F2FP.BF16.F32.PACK_AB R26, R29, R28 ;  /* 0x0000001c1d1a723e */ /* 0x000fe400000010ff */
[----:B------:R-:W-:Y:S05]  /*8c70*/  F2FP.BF16.F32.PACK_AB R27, R35, R30 ;  /* 0x0000001e231b723e */ /* 0x000fea00000010ff */
        /* <DEDUP_REMOVED lines=18> */
.L_x_130:
[----:B------:R-:W-:Y:S05]  /*8da0*/  BSYNC.RECONVERGENT B0 ;  /* 0x0000000000007941 */ /* 0x000fea0003800200 */
.L_x_129:
[----:B------:R-:W-:Y:S01]  /*8db0*/  BAR.SYNC.DEFER_BLOCKING 0x1, 0x80 ;  /* 0x0042000000007b1d */ /* 0x000fe20000010000 */
[----:B------:R-:W-:Y:S01]  /*8dc0*/  UISETP.NE.AND UP0, UPT, UR49, -0x4, UPT ;  /* 0xfffffffc3100788c */ /* 0x000fe2000bf05270 */
[----:B------:R-:W-:Y:S08]  /*8dd0*/  IADD3 R45, PT, PT, R45, 0x1, RZ ;  /* 0x000000012d2d7810 */ /* 0x000ff00007ffe0ff */
[----:B------:R-:W-:Y:S05]  /*8de0*/  BRA.U !UP0, `(.L_x_131) ;  /* 0x0000000108287547 */ /* 0x000fea000b800000 */
[----:B------:R-:W-:Y:S01]  /*8df0*/  ISETP.NE.AND P0, PT, R105, RZ, PT ;  /* 0x000000ff6900720c */ /* 0x000fe20003f05270 */
[----:B------:R-:W-:Y:S01]  /*8e00*/  IMAD.U32 R2, RZ, RZ, UR51 ;  /* 0x00000033ff027e24 */ /* 0x000fe2000f8e00ff */
[----:B------:R-:W-:Y:S01]  /*8e10*/  UIADD3 UR51, UPT, UPT, UR51, 0x1, URZ ;  /* 0x0000000133337890 */ /* 0x000fe2000fffe0ff */
[----:B------:R-:W-:Y:S03]  /*8e20*/  IMAD.U32 R0, RZ, RZ, UR37 ;  /* 0x00000025ff007e24 */ /* 0x000fe6000f8e00ff */
[----:B------:R-:W-:Y:S04]  /*8e30*/  UISETP.NE.AND UP0, UPT, UR51, 0x4, UPT ;  /* 0x000000043300788c */ /* 0x000fe8000bf05270 */
[----:B------:R-:W-:Y:S03]  /*8e40*/  USEL UR51, UR51, URZ, UP0 ;  /* 0x000000ff33337287 */ /* 0x000fe60008000000 */
[----:B------:R-:W-:Y:S05]  /*8e50*/  @P0 LEA R2, R2, UR48, 0x3 ;  /* 0x0000003002020c11 */ /* 0x000fea000f8e18ff */
[----:B------:R-:W-:Y:S05]  /*8e60*/  @P0 VIADD R2, R2, 0xb0 ;  /* 0x000000b002020836 */ /* 0x000fea0000000000 */
[----:B------:R-:W-:Y:S04]  /*8e70*/  @P0 PRMT R0, R0, 0x654, R2 ;  /* 0x0000065400000816 */ /* 0x000fe80000000002 */
[----:B------:R2:W-:Y:S03]  /*8e80*/  @P0 SYNCS.ARRIVE.TRANS64.RED.A1T0 RZ, [R0+URZ], RZ ;  /* 0x000000ff00ff09a7 */ /* 0x0005e600081004ff */
.L_x_131:
[----:B------:R-:W-:Y:S01]  /*8e90*/  ISETP.NE.AND P2, PT, R102, RZ, PT ;  /* 0x000000ff6600720c */ /* 0x000fe20003f45270 */
[----:B------:R-:W-:Y:S01]  /*8ea0*/  UIADD3 UR49, UPT, UPT, UR49, 0x4, URZ ;  /* 0x0000000431317890 */ /* 0x000fe2000fffe0ff */
[----:B------:R-:W-:Y:S01]  /*8eb0*/  ISETP.NE.AND P0, PT, R104, 0x2, PT ;  /* 0x000000026800780c */ /* 0x000fe20003f05270 */
[----:B------:R-:W-:Y:S01]  /*8ec0*/  IMAD.IADD R14, R43, 0x1, R86 ;  /* 0x000000012b0e7824 */ /* 0x000fe200078e0256 */
[----:B------:R-:W-:Y:S01]  /*8ed0*/  ISETP.NE.AND P1, PT, R45, 0x4, PT ;  /* 0x000000042d00780c */ /* 0x000fe20003f25270 */
[----:B------:R-:W-:Y:S01]  /*8ee0*/  IMAD.IADD R15, R44, 0x1, R87 ;  /* 0x000000012c0f7824 */ /* 0x000fe200078e0257 */
[----:B------:R-:W-:Y:S02]  /*8ef0*/  SEL R2, RZ, 0x1, P0 ;  /* 0x00000001ff027807 */ /* 0x000fe40000000000 */
[----:B--2---:R-:W-:Y:S02]  /*8f00*/  SEL R0, RZ, 0x1, P1 ;  /* 0x00000001ff007807 */ /* 0x004fe40000800000 */
[----:B------:R-:W-:Y:S02]  /*8f10*/  LOP3.LUT R96, R96, R2, RZ, 0x3c, !PT ;  /* 0x0000000260607212 */ /* 0x000fe400078e3cff */
[----:B------:R-:W-:Y:S02]  /*8f20*/  LOP3.LUT R97, R97, R0, RZ, 0x3c, !PT ;  /* 0x0000000061617212 */ /* 0x000fe400078e3cff */
[----:B------:R-:W-:Y:S02]  /*8f30*/  @P2 R2UR UR36, R95 ;  /* 0x000000005f2422ca */ /* 0x000fe400000e0000 */
[----:B------:R-:W-:Y:S02]  /*8f40*/  SEL R104, R104, RZ, P0 ;  /* 0x000000ff68687207 */ /* 0x000fe40000000000 */
[----:B------:R-:W-:Y:S01]  /*8f50*/  SEL R45, R45, RZ, P1 ;  /* 0x000000ff2d2d7207 */ /* 0x000fe20000800000 */
[----:B------:R-:W-:Y:S10]  /*8f60*/  @P2 BRA `(.L_x_132) ;  /* 0xffffffc000082947 */ /* 0x000ff4000383ffff */
[----:B------:R-:W-:-:S09]  /*8f70*/  UISETP.NE.AND UP0, UPT, UR50, URZ, UPT ;  /* 0x000000ff3200728c */ /* 0x000fd2000bf05270 */
[----:B------:R-:W-:Y:S05]  /*8f80*/  BRA.U !UP0, `(.L_x_133) ;  /* 0x0000000108487547 */ /* 0x000fea000b800000 */
[----:B------:R-:W2:Y:S02]  /*8f90*/  LDCU.64 UR4, c[0x0][0x890] ;  /* 0x00011200ff0477ac */ /* 0x000ea40008000a00 */
[----:B--2---:R-:W-:-:S04]  /*8fa0*/  UISETP.NE.U32.AND UP0, UPT, UR4, URZ, UPT ;  /* 0x000000ff0400728c */ /* 0x004fc8000bf05070 */
[----:B------:R-:W-:-:S09]  /*8fb0*/  UISETP.NE.AND.EX UP0, UPT, UR5, URZ, UPT, UP0 ;  /* 0x000000ff0500728c */ /* 0x000fd2000bf05300 */
[----:B------:R-:W-:Y:S05]  /*8fc0*/  BRA.U UP0, `(.L_x_134) ;  /* 0x00000001000c7547 */ /* 0x000fea000b800000 */
[----:B------:R-:W-:-:S13]  /*8fd0*/  FSETP.NEU.AND P0, PT, R49, RZ, PT ;  /* 0x000000ff3100720b */ /* 0x000fda0003f0d000 */
[----:B------:R-:W-:Y:S05]  /*8fe0*/  @!P0 EXIT ;  /* 0x000000000000894d */ /* 0x000fea0003800000 */
[----:B------:R-:W-:Y:S05]  /*8ff0*/  BRA `(.L_x_133) ;  /* 0x00000000002c7947 */ /* 0x000fea0003800000 */
.L_x_134:
[----:B------:R-:W-:Y:S01]  /*9000*/  ISETP.NE.AND P0, PT, R103, RZ, PT ;  /* 0x000000ff6700720c */ /* 0x000fe20003f05270 */
[----:B------:R-:W-:-:S12]  /*9010*/  BSSY.RECONVERGENT B0, `(.L_x_133) ;  /* 0x0000009000007945 */ /* 0x000fd80003800200 */
[----:B------:R-:W-:Y:S05]  /*9020*/  @P0 BRA `(.L_x_135) ;  /* 0x0000000000140947 */ /* 0x000fea0003800000 */
[----:B------:R-:W2:Y:S02]  /*9030*/  LDCU.64 UR4, c[0x0][0x888] ;  /* 0x00011100ff0477ac */ /* 0x000ea40008000a00 */
[----:B--2---:R-:W-:-:S04]  /*9040*/  ISETP.NE.U32.AND P0, PT, RZ, UR4, PT ;  /* 0x00000004ff007c0c */ /* 0x004fc8000bf05070 */
[----:B------:R-:W-:-:S13]  /*9050*/  ISETP.NE.AND.EX P0, PT, RZ, UR5, PT, P0 ;  /* 0x00000005ff007c0c */ /* 0x000fda000bf05300 */
[----:B------:R-:W-:Y:S05]  /*9060*/  @!P0 EXIT ;  /* 0x000000000000894d */ /* 0x000fea0003800000 */
[----:B------:R-:W-:Y:S05]  /*9070*/  BRA `(.L_x_136) ;  /* 0x0000000000087947 */ /* 0x000fea0003800000 */
.L_x_135:
[----:B------:R-:W-:-:S13]  /*9080*/  FSETP.NEU.AND P0, PT, R49, RZ, PT ;  /* 0x000000ff3100720b */ /* 0x000fda0003f0d000 */
[----:B------:R-:W-:Y:S05]  /*9090*/  @!P0 EXIT ;  /* 0x000000000000894d */ /* 0x000fea0003800000 */
.L_x_136:
[----:B------:R-:W-:Y:S05]  /*90a0*/  BSYNC.RECONVERGENT B0 ;  /* 0x0000000000007941 */ /* 0x000fea0003800200 */
.L_x_133:
[----:B------:R-:W-:Y:S01]  /*90b0*/  ULEA UR4, UR51, UR48, 0x3 ;  /* 0x0000003033047291 */ /* 0x000fe2000f8e18ff */
[----:B------:R-:W-:-:S04]  /*90c0*/  DEPBAR.LE SB0, 0x0 ;  /* 0x000080000000791a */ /* 0x000fc80000000000 */
[----:B------:R-:W-:-:S04]  /*90d0*/  UIADD3 UR4, UPT, UPT, UR4, 0xb0, URZ ;  /* 0x000000b004047890 */ /* 0x000fc8000fffe0ff */
[----:B------:R-:W-:-:S09]  /*90e0*/  UPRMT UR4, UR37, 0x654, UR4 ;  /* 0x0000065425047896 */ /* 0x000fd20008000004 */
[----:B------:R-:W-:Y:S01]  /*90f0*/  SYNCS.ARRIVE.TRANS64.RED.A1T0 RZ, [UR4], RZ ;  /* 0x000000ffffff79a7 */ /* 0x000fe20008100404 */
[----:B------:R-:W-:Y:S05]  /*9100*/  EXIT ;  /* 0x000000000000794d */ /* 0x000fea0003800000 */
.L_x_20:
[----:B--2---:R2:W1:Y:S02]  /*9110*/  SYNCS.PHASECHK.TRANS64.TRYWAIT P0, [R2+URZ+0x150], R3 ;  /* 0x00015003020075a7 */ /* 0x00446400080011ff */
[----:B-1----:R-:W-:Y:S05]  /*9120*/  @!P0 NANOSLEEP.SYNCS 0x989680 ;  /* 0x009896800000895d */ /* 0x002fea0003900000 */
[----:B------:R-:W1:Y:S02]  /*9130*/  @!P0 SYNCS.PHASECHK.TRANS64 P0, [R2+URZ+0x150], R3 ;  /* 0x00015003020085a7 */ /* 0x000e6400080010ff */
[----:B-1----:R-:W-:Y:S05]  /*9140*/  @!P0 BRA `(.L_x_20) ;  /* 0xfffffffc00f08947 */ /* 0x002fea000383ffff */
[----:B------:R-:W-:Y:S05]  /*9150*/  BRA `(.L_x_137) ;  /* 0xffffff8400547947 */ /* 0x000fea000383ffff */
.L_x_23:
[----:B-1----:R-:W-:-:S07]  /*9160*/  MOV R2, UR33 ;  /* 0x0000002100027c02 */ /* 0x002fce0008000f00 */
.L_x_138:
[----:B-1----:R1:W2:Y:S02]  /*9170*/  SYNCS.PHASECHK.TRANS64.TRYWAIT P0, [R2+URZ+0x48], R4 ;  /* 0x00004804020075a7 */ /* 0x0022a400080011ff */
[----:B--2---:R-:W-:Y:S05]  /*9180*/  @!P0 NANOSLEEP.SYNCS 0x989680 ;  /* 0x009896800000895d */ /* 0x004fea0003900000 */
[----:B------:R-:W2:Y:S02]  /*9190*/  @!P0 SYNCS.PHASECHK.TRANS64 P0, [R2+URZ+0x48], R4 ;  /* 0x00004804020085a7 */ /* 0x000ea400080010ff */
[----:B--2---:R-:W-:Y:S05]  /*91a0*/  @!P0 BRA `(.L_x_138) ;  /* 0xfffffffc00f08947 */ /* 0x004fea000383ffff */
[----:B------:R-:W-:Y:S05]  /*91b0*/  BRA `(.L_x_22) ;  /* 0xffffff8400a47947 */ /* 0x000fea000383ffff */
.L_x_29:
[----:B-1----:R-:W-:-:S07]  /*91c0*/  MOV R2, UR17 ;  /* 0x0000001100027c02 */ /* 0x002fce0008000f00 */
.L_x_139:
[----:B-1----:R1:W2:Y:S02]  /*91d0*/  SYNCS.PHASECHK.TRANS64.TRYWAIT P0, [R2+URZ+0x48], R4 ;  /* 0x00004804020075a7 */ /* 0x0022a400080011ff */
[----:B--2---:R-:W-:Y:S05]  /*91e0*/  @!P0 NANOSLEEP.SYNCS 0x989680 ;  /* 0x009896800000895d */ /* 0x004fea0003900000 */
[----:B------:R-:W2:Y:S02]  /*91f0*/  @!P0 SYNCS.PHASECHK.TRANS64 P0, [R2+URZ+0x48], R4 ;  /* 0x00004804020085a7 */ /* 0x000ea400080010ff */
[----:B--2---:R-:W-:Y:S05]  /*9200*/  @!P0 BRA `(.L_x_139) ;  /* 0xfffffffc00f08947 */ /* 0x004fea000383ffff */
[----:B------:R-:W-:Y:S05]  /*9210*/  BRA `(.L_x_28) ;  /* 0xffffff88004c7947 */ /* 0x000fea000383ffff */
.L_x_33:
[----:B-1----:R1:W2:Y:S02]  /*9220*/  SYNCS.PHASECHK.TRANS64.TRYWAIT P0, [R2+URZ+0xe0], R3 ;  /* 0x0000e003020075a7 */ /* 0x0022a400080011ff */
[----:B--2---:R-:W-:Y:S05]  /*9230*/  @!P0 NANOSLEEP.SYNCS 0x989680 ;  /* 0x009896800000895d */ /* 0x004fea0003900000 */
[----:B------:R-:W2:Y:S02]  /*9240*/  @!P0 SYNCS.PHASECHK.TRANS64 P0, [R2+URZ+0xe0], R3 ;  /* 0x0000e003020085a7 */ /* 0x000ea400080010ff */
[----:B--2---:R-:W-:Y:S05]  /*9250*/  @!P0 BRA `(.L_x_33) ;  /* 0xfffffffc00f08947 */ /* 0x004fea000383ffff */
[----:B------:R-:W-:Y:S05]  /*9260*/  BRA `(.L_x_140) ;  /* 0xffffff8800dc7947 */ /* 0x000fea000383ffff */
.L_x_37:
[----:B----4-:R-:W-:-:S07]  /*9270*/  MOV R0, UR5 ;  /* 0x0000000500007c02 */ /* 0x010fce0008000f00 */
.L_x_141:
[----:B-1----:R1:W2:Y:S02]  /*9280*/  SYNCS.PHASECHK.TRANS64.TRYWAIT P0, [R0+URZ], R2 ;  /* 0x00000002000075a7 */ /* 0x0022a400080011ff */
[----:B--2---:R-:W-:Y:S05]  /*9290*/  @!P0 NANOSLEEP.SYNCS 0x989680 ;  /* 0x009896800000895d */ /* 0x004fea0003900000 */
[----:B------:R-:W2:Y:S02]  /*92a0*/  @!P0 SYNCS.PHASECHK.TRANS64 P0, [R0+URZ], R2 ;  /* 0x00000002000085a7 */ /* 0x000ea400080010ff */
[----:B--2---:R-:W-:Y:S05]  /*92b0*/  @!P0 BRA `(.L_x_141) ;  /* 0xfffffffc00f08947 */ /* 0x004fea000383ffff */
[----:B------:R-:W-:Y:S05]  /*92c0*/  BRA `(.L_x_142) ;  /* 0xffffff90004c7947 */ /* 0x000fea000383ffff */
.L_x_38:
[----:B----4-:R-:W-:-:S07]  /*92d0*/  MOV R0, UR5 ;  /* 0x0000000500007c02 */ /* 0x010fce0008000f00 */
.L_x_143:
[----:B-1----:R1:W2:Y:S02]  /*92e0*/  SYNCS.PHASECHK.TRANS64.TRYWAIT P0, [R0+URZ], R3 ;  /* 0x00000003000075a7 */ /* 0x0022a400080011ff */
[----:B--2---:R-:W-:Y:S05]  /*92f0*/  @!P0 NANOSLEEP.SYNCS 0x989680 ;  /* 0x009896800000895d */ /* 0x004fea0003900000 */
[----:B------:R-:W2:Y:S02]  /*9300*/  @!P0 SYNCS.PHASECHK.TRANS64 P0, [R0+URZ], R3 ;  /* 0x00000003000085a7 */ /* 0x000ea400080010ff */
[----:B--2---:R-:W-:Y:S05]  /*9310*/  @!P0 BRA `(.L_x_143) ;  /* 0xfffffffc00f08947 */ /* 0x004fea000383ffff */
[----:B------:R-:W-:Y:S05]  /*9320*/  BRA `(.L_x_144) ;  /* 0xffffff9000587947 */ /* 0x000fea000383ffff */
.L_x_39:
[----:B----4-:R-:W-:-:S07]  /*9330*/  MOV R0, UR5 ;  /* 0x0000000500007c02 */ /* 0x010fce0008000f00 */
.L_x_145:
[----:B-1----:R1:W2:Y:S02]  /*9340*/  SYNCS.PHASECHK.TRANS64.TRYWAIT P0, [R0+URZ], R3 ;  /* 0x00000003000075a7 */ /* 0x0022a400080011ff */
[----:B--2---:R-:W-:Y:S05]  /*9350*/  @!P0 NANOSLEEP.SYNCS 0x989680 ;  /* 0x009896800000895d */ /* 0x004fea0003900000 */
[----:B------:R-:W2:Y:S02]  /*9360*/  @!P0 SYNCS.PHASECHK.TRANS64 P0, [R0+URZ], R3 ;  /* 0x00000003000085a7 */ /* 0x000ea400080010ff */
[----:B--2---:R-:W-:Y:S05]  /*9370*/  @!P0 BRA `(.L_x_145) ;  /* 0xfffffffc00f08947 */ /* 0x004fea000383ffff */
[----:B------:R-:W-:Y:S05]  /*9380*/  BRA `(.L_x_146) ;  /* 0xffffff9000647947 */ /* 0x000fea000383ffff */
.L_x_40:
[----:B----4-:R-:W-:-:S07]  /*9390*/  MOV R0, UR5 ;  /* 0x0000000500007c02 */ /* 0x010fce0008000f00 */
.L_x_147:
[----:B-1----:R1:W2:Y:S02]  /*93a0*/  SYNCS.PHASECHK.TRANS64.TRYWAIT P0, [R0+URZ], R3 ;  /* 0x00000003000075a7 */ /* 0x0022a400080011ff */
[----:B--2---:R-:W-:Y:S05]  /*93b0*/  @!P0 NANOSLEEP.SYNCS 0x989680 ;  /* 0x009896800000895d */ /* 0x004fea0003900000 */
[----:B------:R-:W2:Y:S02]  /*93c0*/  @!P0 SYNCS.PHASECHK.TRANS64 P0, [R0+URZ], R3 ;  /* 0x00000003000085a7 */ /* 0x000ea400080010ff */
[----:B--2---:R-:W-:Y:S05]  /*93d0*/  @!P0 BRA `(.L_x_147) ;  /* 0xfffffffc00f08947 */ /* 0x004fea000383ffff */
[----:B------:R-:W-:Y:S05]  /*93e0*/  BRA `(.L_x_148) ;  /* 0xffffff9000707947 */ /* 0x000fea000383ffff */
.L_x_41:
[----:B----4-:R-:W-:-:S07]  /*93f0*/  MOV R0, UR5 ;  /* 0x0000000500007c02 */ /* 0x010fce0008000f00 */
.L_x_149:
[----:B-1----:R1:W2:Y:S02]  /*9400*/  SYNCS.PHASECHK.TRANS64.TRYWAIT P0, [R0+URZ], R3 ;  /* 0x00000003000075a7 */ /* 0x0022a400080011ff */
[----:B--2---:R-:W-:Y:S05]  /*9410*/  @!P0 NANOSLEEP.SYNCS 0x989680 ;  /* 0x009896800000895d */ /* 0x004fea0003900000 */
[----:B------:R-:W2:Y:S02]  /*9420*/  @!P0 SYNCS.PHASECHK.TRANS64 P0, [R0+URZ], R3 ;  /* 0x00000003000085a7 */ /* 0x000ea400080010ff */
[----:B--2---:R-:W-:Y:S05]  /*9430*/  @!P0 BRA `(.L_x_149) ;  /* 0xfffffffc00f08947 */ /* 0x004fea000383ffff */
[----:B------:R-:W-:Y:S05]  /*9440*/  BRA `(.L_x_150) ;  /* 0xffffff90007c7947 */ /* 0x000fea000383ffff */
.L_x_42:
[----:B----4-:R-:W-:-:S07]  /*9450*/  MOV R0, UR5 ;  /* 0x0000000500007c02 */ /* 0x010fce0008000f00 */
.L_x_151:
[----:B-1----:R1:W2:Y:S02]  /*9460*/  SYNCS.PHASECHK.TRANS64.TRYWAIT P0, [R0+URZ], R3 ;  /* 0x00000003000075a7 */ /* 0x0022a400080011ff */
[----:B--2---:R-:W-:Y:S05]  /*9470*/  @!P0 NANOSLEEP.SYNCS 0x989680 ;  /* 0x009896800000895d */ /* 0x004fea0003900000 */
[----:B------:R-:W2:Y:S02]  /*9480*/  @!P0 SYNCS.PHASECHK.TRANS64 P0, [R0+URZ], R3 ;  /* 0x00000003000085a7 */ /* 0x000ea400080010ff */
[----:B--2---:R-:W-:Y:S05]  /*9490*/  @!P0 BRA `(.L_x_151) ;  /* 0xfffffffc00f08947 */ /* 0x004fea000383ffff */
[----:B------:R-:W-:Y:S05]  /*94a0*/  BRA `(.L_x_152) ;  /* 0xffffff9000887947 */ /* 0x000fea000383ffff */
.L_x_43:
[----:B----4-:R-:W-:-:S07]  /*94b0*/  MOV R0, UR5 ;  /* 0x0000000500007c02 */ /* 0x010fce0008000f00 */
.L_x_153:
[----:B-1----:R1:W2:Y:S02]  /*94c0*/  SYNCS.PHASECHK.TRANS64.TRYWAIT P0, [R0+URZ], R3 ;  /* 0x00000003000075a7 */ /* 0x0022a400080011ff */
[----:B--2---:R-:W-:Y:S05]  /*94d0*/  @!P0 NANOSLEEP.SYNCS 0x989680 ;  /* 0x009896800000895d */ /* 0x004fea0003900000 */
[----:B------:R-:W2:Y:S02]  /*94e0*/  @!P0 SYNCS.PHASECHK.TRANS64 P0, [R0+URZ], R3 ;  /* 0x00000003000085a7 */ /* 0x000ea400080010ff */
[----:B--2---:R-:W-:Y:S05]  /*94f0*/  @!P0 BRA `(.L_x_153) ;  /* 0xfffffffc00f08947 */ /* 0x004fea000383ffff */
[----:B------:R-:W-:Y:S05]  /*9500*/  BRA `(.L_x_154) ;  /* 0xffffff9000947947 */ /* 0x000fea000383ffff */
.L_x_44:
[----:B----4-:R-:W-:-:S07]  /*9510*/  MOV R0, UR5 ;  /* 0x0000000500007c02 */ /* 0x010fce0008000f00 */
.L_x_155:
[----:B-1----:R1:W2:Y:S02]  /*9520*/  SYNCS.PHASECHK.TRANS64.TRYWAIT P0, [R0+URZ], R3 ;  /* 0x00000003000075a7 */ /* 0x0022a400080011ff */
[----:B--2---:R-:W-:Y:S05]  /*9530*/  @!P0 NANOSLEEP.SYNCS 0x989680 ;  /* 0x009896800000895d */ /* 0x004fea0003900000 */
[----:B------:R-:W2:Y:S02]  /*9540*/  @!P0 SYNCS.PHASECHK.TRANS64 P0, [R0+URZ], R3 ;  /* 0x00000003000085a7 */ /* 0x000ea400080010ff */
[----:B--2---:R-:W-:Y:S05]  /*9550*/  @!P0 BRA `(.L_x_155) ;  /* 0xfffffffc00f08947 */ /* 0x004fea000383ffff */
[----:B------:R-:W-:Y:S05]  /*9560*/  BRA `(.L_x_156) ;  /* 0xffffff9000a07947 */ /* 0x000fea000383ffff */
.L_x_47:
[----:B-1----:R1:W2:Y:S02]  /*9570*/  SYNCS.PHASECHK.TRANS64.TRYWAIT P0, [R0+URZ+0x140], R4 ;  /* 0x00014004000075a7 */ /* 0x0022a400080011ff */
[----:B--2---:R-:W-:Y:S05]  /*9580*/  @!P0 NANOSLEEP.SYNCS 0x989680 ;  /* 0x009896800000895d */ /* 0x004fea0003900000 */
[----:B------:R-:W2:Y:S02]  /*9590*/  @!P0 SYNCS.PHASECHK.TRANS64 P0, [R0+URZ+0x140], R4 ;  /* 0x00014004000085a7 */ /* 0x000ea400080010ff */
[----:B--2---:R-:W-:Y:S05]  /*95a0*/  @!P0 BRA `(.L_x_47) ;  /* 0xfffffffc00f08947 */ /* 0x004fea000383ffff */
[----:B------:R-:W-:Y:S05]  /*95b0*/  BRA `(.L_x_157) ;  /* 0xffffff9000fc7947 */ /* 0x000fea000383ffff */
.L_x_48:
[----:B------:R-:W-:-:S07]  /*95c0*/  MOV R0, UR5 ;  /* 0x0000000500007c02 */ /* 0x000fce0008000f00 */
.L_x_158:
[----:B-1----:R1:W2:Y:S02]  /*95d0*/  SYNCS.PHASECHK.TRANS64.TRYWAIT P0, [R0+URZ+0xf0], R5 ;  /* 0x0000f005000075a7 */ /* 0x0022a400080011ff */
[----:B--2---:R-:W-:Y:S05]  /*95e0*/  @!P0 NANOSLEEP.SYNCS 0x989680 ;  /* 0x009896800000895d */ /* 0x004fea0003900000 */
[----:B------:R-:W2:Y:S02]  /*95f0*/  @!P0 SYNCS.PHASECHK.TRANS64 P0, [R0+URZ+0xf0], R5 ;  /* 0x0000f005000085a7 */ /* 0x000ea400080010ff */
[----:B--2---:R-:W-:Y:S05]  /*9600*/  @!P0 BRA `(.L_x_158) ;  /* 0xfffffffc00f08947 */ /* 0x004fea000383ffff */
[----:B------:R-:W-:Y:S05]  /*9610*/  BRA `(.L_x_159) ;  /* 0xffffff94000c7947 */ /* 0x000fea000383ffff */
.L_x_49:
[----:B-1----:R1:W2:Y:S02]  /*9620*/  SYNCS.PHASECHK.TRANS64.TRYWAIT P1, [R0+URZ+0xe0], R4 ;  /* 0x0000e004000075a7 */ /* 0x0022a400080211ff */
[----:B--2---:R-:W-:Y:S05]  /*9630*/  @!P1 NANOSLEEP.SYNCS 0x989680 ;  /* 0x009896800000995d */ /* 0x004fea0003900000 */
[----:B------:R-:W2:Y:S02]  /*9640*/  @!P1 SYNCS.PHASECHK.TRANS64 P1, [R0+URZ+0xe0], R4 ;  /* 0x0000e004000095a7 */ /* 0x000ea400080210ff */
[----:B--2---:R-:W-:Y:S05]  /*9650*/  @!P1 BRA `(.L_x_49) ;  /* 0xfffffffc00f09947 */ /* 0x004fea000383ffff */
[----:B------:R-:W-:Y:S05]  /*9660*/  BRA `(.L_x_160) ;  /* 0xffffff94003c7947 */ /* 0x000fea000383ffff */
.L_x_52:
[----:B------:R-:W-:-:S07]  /*9670*/  MOV R0, UR5 ;  /* 0x0000000500007c02 */ /* 0x000fce0008000f00 */
.L_x_161:
[----:B-1----:R1:W2:Y:S02]  /*9680*/  SYNCS.PHASECHK.TRANS64.TRYWAIT P0, [R0+URZ+0xf0], R2 ;  /* 0x0000f002000075a7 */ /* 0x0022a400080011ff */
[----:B--2---:R-:W-:Y:S05]  /*9690*/  @!P0 NANOSLEEP.SYNCS 0x989680 ;  /* 0x009896800000895d */ /* 0x004fea0003900000 */
[----:B------:R-:W2:Y:S02]  /*96a0*/  @!P0 SYNCS.PHASECHK.TRANS64 P0, [R0+URZ+0xf0], R2 ;  /* 0x0000f002000085a7 */ /* 0x000ea400080010ff */
[----:B--2---:R-:W-:Y:S05]  /*96b0*/  @!P0 BRA `(.L_x_161) ;  /* 0xfffffffc00f08947 */ /* 0x004fea000383ffff */
[----:B------:R-:W-:Y:S05]  /*96c0*/  BRA `(.L_x_51) ;  /* 0xffffff9400907947 */ /* 0x000fea000383ffff */
.L_x_59:
[----:B-1----:R1:W2:Y:S02]  /*96d0*/  SYNCS.PHASECHK.TRANS64.TRYWAIT P1, [R0+URZ+0xe0], R2 ;  /* 0x0000e002000075a7 */ /* 0x0022a400080211ff */
[----:B--2---:R-:W-:Y:S05]  /*96e0*/  @!P1 NANOSLEEP.SYNCS 0x989680 ;  /* 0x009896800000995d */ /* 0x004fea0003900000 */
[----:B------:R-:W2:Y:S02]  /*96f0*/  @!P1 SYNCS.PHASECHK.TRANS64 P1, [R0+URZ+0xe0], R2 ;  /* 0x0000e002000095a7 */ /* 0x000ea400080210ff */
[----:B--2---:R-:W-:Y:S05]  /*9700*/  @!P1 BRA `(.L_x_59) ;  /* 0xfffffffc00f09947 */ /* 0x004fea000383ffff */
[----:B------:R-:W-:Y:S05]  /*9710*/  BRA `(.L_x_162) ;  /* 0xffffff9800ec7947 */ /* 0x000fea000383ffff */
.L_x_60:
[----:B------:R-:W-:-:S07]  /*9720*/  MOV R2, UR8 ;  /* 0x0000000800027c02 */ /* 0x000fce0008000f00 */
.L_x_163:
[----:B-1----:R1:W2:Y:S02]  /*9730*/  SYNCS.PHASECHK.TRANS64.TRYWAIT P0, [R2+URZ+0x120], R0 ;  /* 0x00012000020075a7 */ /* 0x0022a400080011ff */
[----:B--2---:R-:W-:Y:S05]  /*9740*/  @!P0 NANOSLEEP.SYNCS 0x989680 ;  /* 0x009896800000895d */ /* 0x004fea0003900000 */
[----:B------:R-:W2:Y:S02]  /*9750*/  @!P0 SYNCS.PHASECHK.TRANS64 P0, [R2+URZ+0x120], R0 ;  /* 0x00012000020085a7 */ /* 0x000ea400080010ff */
[----:B--2---:R-:W-:Y:S05]  /*9760*/  @!P0 BRA `(.L_x_163) ;  /* 0xfffffffc00f08947 */ /* 0x004fea000383ffff */
[----:B------:R-:W-:Y:S05]  /*9770*/  BRA `(.L_x_164) ;  /* 0xffffff9c003c7947 */ /* 0x000fea000383ffff */
.L_x_63:
[----:B------:R-:W-:Y:S07]  /*9780*/  MOV R0, UR7 ;  /* 0x0000000700007c02 */ /* 0x000fee0008000f00 */
.L_x_165:
[----:B-1----:R1:W2:Y:S02]  /*9790*/  SYNCS.PHASECHK.TRANS64.TRYWAIT P0, [R0+URZ], R2 ;  /* 0x00000002000075a7 */ /* 0x0022a400080011ff */
[----:B--2---:R-:W-:Y:S05]  /*97a0*/  @!P0 NANOSLEEP.SYNCS 0x989680 ;  /* 0x009896800000895d */ /* 0x004fea0003900000 */
[----:B------:R-:W2:Y:S02]  /*97b0*/  @!P0 SYNCS.PHASECHK.TRANS64 P0, [R0+URZ], R2 ;  /* 0x00000002000085a7 */ /* 0x000ea400080010ff */
[----:B--2---:R-:W-:Y:S05]  /*97c0*/  @!P0 BRA `(.L_x_165) ;  /* 0xfffffffc00f08947 */ /* 0x004fea000383ffff */
[----:B------:R-:W-:Y:S05]  /*97d0*/  BRA `(.L_x_62) ;  /* 0xffffff9c00587947 */ /* 0x000fea000383ffff */
.L_x_66:
[----:B------:R-:W-:-:S07]  /*97e0*/  MOV R0, UR5 ;  /* 0x0000000500007c02 */ /* 0x000fce0008000f00 */
.L_x_166:
[----:B--2---:R2:W3:Y:S02]  /*97f0*/  SYNCS.PHASECHK.TRANS64.TRYWAIT P0, [R0+URZ], R2 ;  /* 0x00000002000075a7 */ /* 0x0044e400080011ff */
[----:B---3--:R-:W-:Y:S05]  /*9800*/  @!P0 NANOSLEEP.SYNCS 0x989680 ;  /* 0x009896800000895d */ /* 0x008fea0003900000 */
[----:B------:R-:W3:Y:S02]  /*9810*/  @!P0 SYNCS.PHASECHK.TRANS64 P0, [R0+URZ], R2 ;  /* 0x00000002000085a7 */ /* 0x000ee400080010ff */
[----:B---3--:R-:W-:Y:S05]  /*9820*/  @!P0 BRA `(.L_x_166) ;  /* 0xfffffffc00f08947 */ /* 0x008fea000383ffff */
[----:B------:R-:W-:Y:S05]  /*9830*/  BRA `(.L_x_167) ;  /* 0xffffffa0000c7947 */ /* 0x000fea000383ffff */
.L_x_67:
[----:B------:R-:W-:-:S07]  /*9840*/  MOV R0, UR5 ;  /* 0x0000000500007c02 */ /* 0x000fce0008000f00 */
.L_x_168:
[----:B-1----:R1:W2:Y:S02]  /*9850*/  SYNCS.PHASECHK.TRANS64.TRYWAIT P0, [R0+URZ], R3 ;  /* 0x00000003000075a7 */ /* 0x0022a400080011ff */
[----:B--2---:R-:W-:Y:S05]  /*9860*/  @!P0 NANOSLEEP.SYNCS 0x989680 ;  /* 0x009896800000895d */ /* 0x004fea0003900000 */
[----:B------:R-:W2:Y:S02]  /*9870*/  @!P0 SYNCS.PHASECHK.TRANS64 P0, [R0+URZ], R3 ;  /* 0x00000003000085a7 */ /* 0x000ea400080010ff */
[----:B--2---:R-:W-:Y:S05]  /*9880*/  @!P0 BRA `(.L_x_168) ;  /* 0xfffffffc00f08947 */ /* 0x004fea000383ffff */
[----:B------:R-:W-:Y:S05]  /*9890*/  BRA `(.L_x_169) ;  /* 0xffffffa000187947 */ /* 0x000fea000383ffff */
.L_x_68:
[----:B------:R-:W-:-:S07]  /*98a0*/  MOV R0, UR5 ;  /* 0x0000000500007c02 */ /* 0x000fce0008000f00 */
.L_x_170:
[----:B-1----:R1:W2:Y:S02]  /*98b0*/  SYNCS.PHASECHK.TRANS64.TRYWAIT P0, [R0+URZ], R3 ;  /* 0x00000003000075a7 */ /* 0x0022a400080011ff */
[----:B--2---:R-:W-:Y:S05]  /*98c0*/  @!P0 NANOSLEEP.SYNCS 0x989680 ;  /* 0x009896800000895d */ /* 0x004fea0003900000 */
[----:B------:R-:W2:Y:S02]  /*98d0*/  @!P0 SYNCS.PHASECHK.TRANS64 P0, [R0+URZ], R3 ;  /* 0x00000003000085a7 */ /* 0x000ea400080010ff */
[----:B--2---:R-:W-:Y:S05]  /*98e0*/  @!P0 BRA `(.L_x_170) ;  /* 0xfffffffc00f08947 */ /* 0x004fea000383ffff */
[----:B------:R-:W-:Y:S05]  /*98f0*/  BRA `(.L_x_171) ;  /* 0xffffffa000247947 */ /* 0x000fea000383ffff */
.L_x_69:
[----:B-1----:R-:W-:-:S07]  /*9900*/  MOV R0, UR7 ;  /* 0x0000000700007c02 */ /* 0x002fce0008000f00 */
.L_x_172:
[----:B-1----:R1:W2:Y:S02]  /*9910*/  SYNCS.PHASECHK.TRANS64.TRYWAIT P0, [R0+URZ], R2 ;  /* 0x00000002000075a7 */ /* 0x0022a400080011ff */
[----:B--2---:R-:W-:Y:S05]  /*9920*/  @!P0 NANOSLEEP.SYNCS 0x989680 ;  /* 0x009896800000895d */ /* 0x004fea0003900000 */
[----:B------:R-:W2:Y:S02]  /*9930*/  @!P0 SYNCS.PHASECHK.TRANS64 P0, [R0+URZ], R2 ;  /* 0x00000002000085a7 */ /* 0x000ea400080010ff */
[----:B--2---:R-:W-:Y:S05]  /*9940*/  @!P0 BRA `(.L_x_172) ;  /* 0xfffffffc00f08947 */ /* 0x004fea000383ffff */
[----:B------:R-:W-:Y:S05]  /*9950*/  BRA `(.L_x_173) ;  /* 0xffffffa000307947 */ /* 0x000fea000383ffff */
.L_x_74:
[----:B--2---:R2:W3:Y:S02]  /*9960*/  SYNCS.PHASECHK.TRANS64.TRYWAIT P0, [R0+URZ+0xe0], R2 ;  /* 0x0000e002000075a7 */ /* 0x0044e400080011ff */
[----:B---3--:R-:W-:Y:S05]  /*9970*/  @!P0 NANOSLEEP.SYNCS 0x989680 ;  /* 0x009896800000895d */ /* 0x008fea0003900000 */
[----:B------:R-:W3:Y:S02]  /*9980*/  @!P0 SYNCS.PHASECHK.TRANS64 P0, [R0+URZ+0xe0], R2 ;  /* 0x0000e002000085a7 */ /* 0x000ee400080010ff */
[----:B---3--:R-:W-:Y:S05]  /*9990*/  @!P0 BRA `(.L_x_74) ;  /* 0xfffffffc00f08947 */ /* 0x008fea000383ffff */
[----:B------:R-:W-:Y:S05]  /*99a0*/  BRA `(.L_x_174) ;  /* 0xffffffa4003c7947 */ /* 0x000fea000383ffff */
.L_x_77:
[----:B------:R-:W-:Y:S07]  /*99b0*/  MOV R0, UR7 ;  /* 0x0000000700007c02 */ /* 0x000fee0008000f00 */
.L_x_175:
[----:B--2---:R2:W3:Y:S02]  /*99c0*/  SYNCS.PHASECHK.TRANS64.TRYWAIT P0, [R0+URZ+0xd8], R2 ;  /* 0x0000d802000075a7 */ /* 0x0044e400080011ff */
[----:B---3--:R-:W-:Y:S05]  /*99d0*/  @!P0 NANOSLEEP.SYNCS 0x989680 ;  /* 0x009896800000895d */ /* 0x008fea0003900000 */
[----:B------:R-:W3:Y:S02]  /*99e0*/  @!P0 SYNCS.PHASECHK.TRANS64 P0, [R0+URZ+0xd8], R2 ;  /* 0x0000d802000085a7 */ /* 0x000ee400080010ff */
[----:B---3--:R-:W-:Y:S05]  /*99f0*/  @!P0 BRA `(.L_x_175) ;  /* 0xfffffffc00f08947 */ /* 0x008fea000383ffff */
[----:B------:R-:W-:Y:S05]  /*9a00*/  BRA `(.L_x_76) ;  /* 0xffffffa8001c7947 */ /* 0x000fea000383ffff */
.L_x_80:
[----:B------:R-:W-:Y:S07]  /*9a10*/  MOV R0, UR7 ;  /* 0x0000000700007c02 */ /* 0x000fee0008000f00 */
.L_x_176:
[----:B-1----:R1:W2:Y:S02]  /*9a20*/  SYNCS.PHASECHK.TRANS64.TRYWAIT P0, [R0+URZ+0xb0], R14 ;  /* 0x0000b00e000075a7 */ /* 0x0022a400080011ff */
[----:B--2---:R-:W-:Y:S05]  /*9a30*/  @!P0 NANOSLEEP.SYNCS 0x989680 ;  /* 0x009896800000895d */ /* 0x004fea0003900000 */
[----:B------:R-:W2:Y:S02]  /*9a40*/  @!P0 SYNCS.PHASECHK.TRANS64 P0, [R0+URZ+0xb0], R14 ;  /* 0x0000b00e000085a7 */ /* 0x000ea400080010ff */
[----:B--2---:R-:W-:Y:S05]  /*9a50*/  @!P0 BRA `(.L_x_176) ;  /* 0xfffffffc00f08947 */ /* 0x004fea000383ffff */
[----:B------:R-:W-:Y:S05]  /*9a60*/  BRA `(.L_x_177) ;  /* 0xffffffa800947947 */ /* 0x000fea000383ffff */
.L_x_81:
[----:B------:R-:W-:Y:S07]  /*9a70*/  MOV R0, UR7 ;  /* 0x0000000700007c02 */ /* 0x000fee0008000f00 */
.L_x_178:
[----:B-1----:R1:W2:Y:S02]  /*9a80*/  SYNCS.PHASECHK.TRANS64.TRYWAIT P0, [R0+URZ+0xb8], R14 ;  /* 0x0000b80e000075a7 */ /* 0x0022a400080011ff */
[----:B--2---:R-:W-:Y:S05]  /*9a90*/  @!P0 NANOSLEEP.SYNCS 0x989680 ;  /* 0x009896800000895d */ /* 0x004fea0003900000 */
[----:B------:R-:W2:Y:S02]  /*9aa0*/  @!P0 SYNCS.PHASECHK.TRANS64 P0, [R0+URZ+0xb8], R14 ;  /* 0x0000b80e000085a7 */ /* 0x000ea400080010ff */
[----:B--2---:R-:W-:Y:S05]  /*9ab0*/  @!P0 BRA `(.L_x_178) ;  /* 0xfffffffc00f08947 */ /* 0x004fea000383ffff */
[----:B------:R-:W-:Y:S05]  /*9ac0*/  BRA `(.L_x_179) ;  /* 0xffffffa800cc7947 */ /* 0x000fea000383ffff */
.L_x_82:
[----:B------:R-:W-:Y:S07]  /*9ad0*/  MOV R0, UR7 ;  /* 0x0000000700007c02 */ /* 0x000fee0008000f00 */
.L_x_180:
[----:B-1----:R1:W2:Y:S02]  /*9ae0*/  SYNCS.PHASECHK.TRANS64.TRYWAIT P0, [R0+URZ+0xc0], R14 ;  /* 0x0000c00e000075a7 */ /* 0x0022a400080011ff */
[----:B--2---:R-:W-:Y:S05]  /*9af0*/  @!P0 NANOSLEEP.SYNCS 0x989680 ;  /* 0x009896800000895d */ /* 0x004fea0003900000 */
[----:B------:R-:W2:Y:S02]  /*9b00*/  @!P0 SYNCS.PHASECHK.TRANS64 P0, [R0+URZ+0xc0], R14 ;  /* 0x0000c00e000085a7 */ /* 0x000ea400080010ff */
[----:B--2---:R-:W-:Y:S05]  /*9b10*/  @!P0 BRA `(.L_x_180) ;  /* 0xfffffffc00f08947 */ /* 0x004fea000383ffff */
[----:B------:R-:W-:Y:S05]  /*9b20*/  BRA `(.L_x_181) ;  /* 0xffffffac00107947 */ /* 0x000fea000383ffff */
.L_x_83:
[----:B------:R-:W-:Y:S07]  /*9b30*/  MOV R0, UR7 ;  /* 0x0000000700007c02 */ /* 0x000fee0008000f00 */
.L_x_182:
[----:B-1----:R1:W2:Y:S02]  /*9b40*/  SYNCS.PHASECHK.TRANS64.TRYWAIT P0, [R0+URZ+0xc8], R14 ;  /* 0x0000c80e000075a7 */ /* 0x0022a400080011ff */
[----:B--2---:R-:W-:Y:S05]  /*9b50*/  @!P0 NANOSLEEP.SYNCS 0x989680 ;  /* 0x009896800000895d */ /* 0x004fea0003900000 */
[----:B------:R-:W2:Y:S02]  /*9b60*/  @!P0 SYNCS.PHASECHK.TRANS64 P0, [R0+URZ+0xc8], R14 ;  /* 0x0000c80e000085a7 */ /* 0x000ea400080010ff */
[----:B--2---:R-:W-:Y:S05]  /*9b70*/  @!P0 BRA `(.L_x_182) ;  /* 0xfffffffc00f08947 */ /* 0x004fea000383ffff */
[----:B------:R-:W-:Y:S05]  /*9b80*/  BRA `(.L_x_183) ;  /* 0xffffffac00947947 */ /* 0x000fea000383ffff */
.L_x_85:
[----:B------:R-:W-:-:S07]  /*9b90*/  MOV R0, UR7 ;  /* 0x0000000700007c02 */ /* 0x000fce0008000f00 */
.L_x_184:
[----:B-1----:R1:W3:Y:S02]  /*9ba0*/  SYNCS.PHASECHK.TRANS64.TRYWAIT P0, [R0+URZ+0xb0], R2 ;  /* 0x0000b002000075a7 */ /* 0x0022e400080011ff */
[----:B---3--:R-:W-:Y:S05]  /*9bb0*/  @!P0 NANOSLEEP.SYNCS 0x989680 ;  /* 0x009896800000895d */ /* 0x008fea0003900000 */
[----:B------:R-:W3:Y:S02]  /*9bc0*/  @!P0 SYNCS.PHASECHK.TRANS64 P0, [R0+URZ+0xb0], R2 ;  /* 0x0000b002000085a7 */ /* 0x000ee400080010ff */
[----:B---3--:R-:W-:Y:S05]  /*9bd0*/  @!P0 BRA `(.L_x_184) ;  /* 0xfffffffc00f08947 */ /* 0x008fea000383ffff */
[----:B------:R-:W-:Y:S05]  /*9be0*/  BRA `(.L_x_185) ;  /* 0xffffffb000047947 */ /* 0x000fea000383ffff */
.L_x_86:
[----:B-1----:R-:W-:-:S07]  /*9bf0*/  MOV R0, UR7 ;  /* 0x0000000700007c02 */ /* 0x002fce0008000f00 */
.L_x_186:
[----:B-1----:R1:W3:Y:S02]  /*9c00*/  SYNCS.PHASECHK.TRANS64.TRYWAIT P0, [R0+URZ+0xb8], R2 ;  /* 0x0000b802000075a7 */ /* 0x0022e400080011ff */
[----:B---3--:R-:W-:Y:S05]  /*9c10*/  @!P0 NANOSLEEP.SYNCS 0x989680 ;  /* 0x009896800000895d */ /* 0x008fea0003900000 */
[----:B------:R-:W3:Y:S02]  /*9c20*/  @!P0 SYNCS.PHASECHK.TRANS64 P0, [R0+URZ+0xb8], R2 ;  /* 0x0000b802000085a7 */ /* 0x000ee400080010ff */
[----:B---3--:R-:W-:Y:S05]  /*9c30*/  @!P0 BRA `(.L_x_186) ;  /* 0xfffffffc00f08947 */ /* 0x008fea000383ffff */
[----:B------:R-:W-:Y:S05]  /*9c40*/  BRA `(.L_x_187) ;  /* 0xffffffac00f47947 */ /* 0x000fea000383ffff */
.L_x_87:
[----:B-1----:R-:W-:-:S07]  /*9c50*/  MOV R0, UR7 ;  /* 0x0000000700007c02 */ /* 0x002fce0008000f00 */
.L_x_188:
[----:B-1----:R1:W3:Y:S02]  /*9c60*/  SYNCS.PHASECHK.TRANS64.TRYWAIT P0, [R0+URZ+0xc0], R2 ;  /* 0x0000c002000075a7 */ /* 0x0022e400080011ff */
[----:B---3--:R-:W-:Y:S05]  /*9c70*/  @!P0 NANOSLEEP.SYNCS 0x989680 ;  /* 0x009896800000895d */ /* 0x008fea0003900000 */
[----:B------:R-:W3:Y:S02]  /*9c80*/  @!P0 SYNCS.PHASECHK.TRANS64 P0, [R0+URZ+0xc0], R2 ;  /* 0x0000c002000085a7 */ /* 0x000ee400080010ff */
[----:B---3--:R-:W-:Y:S05]  /*9c90*/  @!P0 BRA `(.L_x_188) ;  /* 0xfffffffc00f08947 */ /* 0x008fea000383ffff */
[----:B------:R-:W-:Y:S05]  /*9ca0*/  BRA `(.L_x_189) ;  /* 0xffffffac00e47947 */ /* 0x000fea000383ffff */
.L_x_89:
[----:B--2---:R2:W4:Y:S02]  /*9cb0*/  SYNCS.PHASECHK.TRANS64.TRYWAIT P0, [R0+URZ+0xe0], R2 ;  /* 0x0000e002000075a7 */ /* 0x00452400080011ff */
[----:B----4-:R-:W-:Y:S05]  /*9cc0*/  @!P0 NANOSLEEP.SYNCS 0x989680 ;  /* 0x009896800000895d */ /* 0x010fea0003900000 */
[----:B------:R-:W4:Y:S02]  /*9cd0*/  @!P0 SYNCS.PHASECHK.TRANS64 P0, [R0+URZ+0xe0], R2 ;  /* 0x0000e002000085a7 */ /* 0x000f2400080010ff */
[----:B----4-:R-:W-:Y:S05]  /*9ce0*/  @!P0 BRA `(.L_x_89) ;  /* 0xfffffffc00f08947 */ /* 0x010fea000383ffff */
[----:B------:R-:W-:Y:S05]  /*9cf0*/  BRA `(.L_x_190) ;  /* 0xffffffb000b87947 */ /* 0x000fea000383ffff */
.L_x_100:
[----:B-1----:R-:W-:Y:S04]  /*9d00*/  MOV R0, UR48 ;  /* 0x0000003000007c02 */ /* 0x002fe80008000f00 */
[----:B------:R1:W3:Y:S03]  /*9d10*/  SYNCS.PHASECHK.TRANS64.TRYWAIT P1, [R0+URZ+0x90], R3 ;  /* 0x00009003000075a7 */ /* 0x0002e600080211ff */
[----:B---3--:R-:W-:Y:S05]  /*9d20*/  @!P1 NANOSLEEP.SYNCS 0x989680 ;  /* 0x009896800000995d */ /* 0x008fea0003900000 */
[----:B------:R-:W3:Y:S02]  /*9d30*/  @!P1 SYNCS.PHASECHK.TRANS64 P1, [R0+URZ+0x90], R3 ;  /* 0x00009003000095a7 */ /* 0x000ee400080210ff */
[----:B---3--:R-:W-:Y:S05]  /*9d40*/  @!P1 BRA `(.L_x_100) ;  /* 0xfffffffc00ec9947 */ /* 0x008fea000383ffff */
[----:B------:R-:W-:Y:S05]  /*9d50*/  BRA `(.L_x_99) ;  /* 0xffffffbc00f07947 */ /* 0x000fea000383ffff */
.L_x_102:
[----:B-1----:R1:W2:Y:S02]  /*9d60*/  SYNCS.PHASECHK.TRANS64.TRYWAIT P0, [R64+URZ+0x100], R2 ;  /* 0x00010002400075a7 */ /* 0x0022a400080011ff */
[----:B--2---:R-:W-:Y:S05]  /*9d70*/  @!P0 NANOSLEEP.SYNCS 0x989680 ;  /* 0x009896800000895d */ /* 0x004fea0003900000 */
[----:B------:R-:W2:Y:S02]  /*9d80*/  @!P0 SYNCS.PHASECHK.TRANS64 P0, [R64+URZ+0x100], R2 ;  /* 0x00010002400085a7 */ /* 0x000ea400080010ff */
[----:B--2---:R-:W-:Y:S05]  /*9d90*/  @!P0 BRA `(.L_x_102) ;  /* 0xfffffffc00f08947 */ /* 0x004fea000383ffff */
[----:B------:R-:W-:Y:S05]  /*9da0*/  BRA `(.L_x_101) ;  /* 0xffffffc0001c7947 */ /* 0x000fea000383ffff */
.L_x_111:
[----:B--2---:R2:W3:Y:S02]  /*9db0*/  SYNCS.PHASECHK.TRANS64.TRYWAIT P0, [R2+URZ+0x90], R0 ;  /* 0x00009000020075a7 */ /* 0x0044e400080011ff */
[----:B---3--:R-:W-:Y:S05]  /*9dc0*/  @!P0 NANOSLEEP.SYNCS 0x989680 ;  /* 0x009896800000895d */ /* 0x008fea0003900000 */
[----:B------:R-:W3:Y:S02]  /*9dd0*/  @!P0 SYNCS.PHASECHK.TRANS64 P0, [R2+URZ+0x90], R0 ;  /* 0x00009000020085a7 */ /* 0x000ee400080010ff */
[----:B---3--:R-:W-:Y:S05]  /*9de0*/  @!P0 BRA `(.L_x_111) ;  /* 0xfffffffc00f08947 */ /* 0x008fea000383ffff */
[----:B------:R-:W-:Y:S05]  /*9df0*/  BRA `(.L_x_110) ;  /* 0xffffffcc00007947 */ /* 0x000fea000383ffff */
.L_x_119:
[----:B--2---:R2:W3:Y:S02]  /*9e00*/  SYNCS.PHASECHK.TRANS64.TRYWAIT P0, [R0+URZ+0x90], R5 ;  /* 0x00009005000075a7 */ /* 0x0044e400080011ff */
[----:B---3--:R-:W-:Y:S05]  /*9e10*/  @!P0 NANOSLEEP.SYNCS 0x989680 ;  /* 0x009896800000895d */ /* 0x008fea0003900000 */
[----:B------:R-:W3:Y:S02]  /*9e20*/  @!P0 SYNCS.PHASECHK.TRANS64 P0, [R0+URZ+0x90], R5 ;  /* 0x00009005000085a7 */ /* 0x000ee400080010ff */
[----:B---3--:R-:W-:Y:S05]  /*9e30*/  @!P0 BRA `(.L_x_119) ;  /* 0xfffffffc00f08947 */ /* 0x008fea000383ffff */
[----:B------:R-:W-:Y:S05]  /*9e40*/  BRA `(.L_x_118) ;  /* 0xffffffd800047947 */ /* 0x000fea000383ffff */
.L_x_127:
[----:B--2---:R2:W3:Y:S02]  /*9e50*/  SYNCS.PHASECHK.TRANS64.TRYWAIT P0, [R2+URZ+0x90], R0 ;  /* 0x00009000020075a7 */ /* 0x0044e400080011ff */
[----:B---3--:R-:W-:Y:S05]  /*9e60*/  @!P0 NANOSLEEP.SYNCS 0x989680 ;  /* 0x009896800000895d */ /* 0x008fea0003900000 */
[----:B------:R-:W3:Y:S02]  /*9e70*/  @!P0 SYNCS.PHASECHK.TRANS64 P0, [R2+URZ+0x90], R0 ;  /* 0x00009000020085a7 */ /* 0x000ee400080010ff */
[----:B---3--:R-:W-:Y:S05]  /*9e80*/  @!P0 BRA `(.L_x_127) ;  /* 0xfffffffc00f08947 */ /* 0x008fea000383ffff */
[----:B------:R-:W-:Y:S05]  /*9e90*/  BRA `(.L_x_126) ;  /* 0xffffffe400087947 */ /* 0x000fea000383ffff */
        .weak           $__internal_0_$__cuda_sm10x_tcgen05_guardrail_trap_col_being_dealloced_not_returned_by_alloc
        .type           $__internal_0_$__cuda_sm10x_tcgen05_guardrail_trap_col_being_dealloced_not_returned_by_alloc,@function
        .size           $__internal_0_$__cuda_sm10x_tcgen05_guardrail_trap_col_being_dealloced_not_returned_by_alloc,($__internal_1_$__cuda_sm10x_tcgen05_guardrail_trap_phase_invalid_during_alloc - $__internal_0_$__cuda_sm10x_tcgen05_guardrail_trap_col_being_dealloced_not_returned_by_alloc)
$__internal_0_$__cuda_sm10x_tcgen05_guardrail_trap_col_being_dealloced_not_returned_by_alloc:
[----:B------:R-:W-:Y:S05]  /*9ea0*/  BPT.TRAP 0x1 ;  /* 0x000000040000795c */ /* 0x000fea0000300000 */
[----:B------:R-:W-:-:S04]  /*9eb0*/  HFMA2 R3, -RZ, RZ, 0, 0 ;  /* 0x00000000ff037431 */ /* 0x000fc800000001ff */
[----:B------:R-:W-:Y:S05]  /*9ec0*/  RET.REL.NODEC R2 `(_ZN7cutlass13device_kernelINS_4gemm6kernel13GemmUniversalIN4cute5tupleIJiiiiEEENS1_10collective13CollectiveMmaINS1_35MainloopSm100TmaUmmaWarpSpecializedILi9ELi2ELi4ENS5_IJNS4_1CILi1EEESB_SB_EEEEENS5_IJNSA_ILi64EEENSA_ILi256EEENSA_ILi32EEEEEENS_10bfloat16_tENS5_IJSB_llEEESI_NS5_IJlSB_lEEENS4_8TiledMMAINS4_8MMA_AtomIJNS4_20SM100_MMA_F16BF16_SSISI_SI_fLi64ELi256ELNS4_4UMMA5MajorE1ELSP_0ELNSO_7ScaleInE0ELSQ_0EEEEEENS4_6LayoutISC_NS5_IJNSA_ILi0EEESU_SU_EEEEENS5_IJNS4_10UnderscoreESX_SX_EEEEENS4_13SM90_TMA_LOADENS4_14ComposedLayoutINS4_7SwizzleILi3ELi4ELi3EEENS4_18smem_ptr_flag_bitsILi16EEENST_INS5_IJSE_NSA_ILi8EEEEEENS5_IJSB_SE_EEEEEEEvNS4_8identityES10_NS11_INS12_ILi2ELi4ELi3EEES15_NST_INS5_IJS16_SG_EEENS5_IJSG_SB_EEEEEEEvS1B_EENS_8epilogue10collective18CollectiveEpilogueINS1I_23Sm100TmaWarpSpecializedILi4ELi2ELi32ELb1ELb0EEEJSH_NS5_IJNST_ISE_SB_EES1N_EEESI_SK_SI_SK_NS1I_6fusion15FusionCallbacksIS1M_NS1P_17LinearCombinationISI_fSI_fLNS_15FloatRoundStyleE2EEESH_S1O_JEEENS4_5SM1004TMEM4LOAD26SM100_TMEM_LOAD_16dp256b8xES10_NS11_IS13_S15_NST_INS5_IJS16_SE_EEENS5_IJSE_SB_EEEEEEENS4_17SM75_U32x4_LDSM_NENS4_14SM90_TMA_STOREES22_NS4_17SM90_U32x4_STSM_NENS4_39AutoVectorizingCopyWithAssumedAlignmentILi128EEEEEEvvEEEEvNT_6ParamsE) ;  /* 0xffffff60024c7950 */ /* 0x000fea0003c3ffff */
        .weak           $__internal_1_$__cuda_sm10x_tcgen05_guardrail_trap_phase_invalid_during_alloc
        .type           $__internal_1_$__cuda_sm10x_tcgen05_guardrail_trap_phase_invalid_during_alloc,@function
        .size           $__internal_1_$__cuda_sm10x_tcgen05_guardrail_trap_phase_invalid_during_alloc,($__internal_2_$__cuda_sm10x_tcgen05_guardrail_trap_unallocated_columns_being_dealloced - $__internal_1_$__cuda_sm10x_tcgen05_guardrail_trap_phase_invalid_during_alloc)
$__internal_1_$__cuda_sm10x_tcgen05_guardrail_trap_phase_invalid_during_alloc:
[----:B------:R-:W-:Y:S05]  /*9ed0*/  BPT.TRAP 0x1 ;  /* 0x000000040000795c */ /* 0x000fea0000300000 */
[----:B------:R-:W-:-:S04]  /*9ee0*/  MOV R3, 0x0 ;  /* 0x0000000000037802 */ /* 0x000fc80000000f00 */
[----:B------:R-:W-:Y:S05]  /*9ef0*/  RET.REL.NODEC R2 `(_ZN7cutlass13device_kernelINS_4gemm6kernel13GemmUniversalIN4cute5tupleIJiiiiEEENS1_10collective13CollectiveMmaINS1_35MainloopSm100TmaUmmaWarpSpecializedILi9ELi2ELi4ENS5_IJNS4_1CILi1EEESB_SB_EEEEENS5_IJNSA_ILi64EEENSA_ILi256EEENSA_ILi32EEEEEENS_10bfloat16_tENS5_IJSB_llEEESI_NS5_IJlSB_lEEENS4_8TiledMMAINS4_8MMA_AtomIJNS4_20SM100_MMA_F16BF16_SSISI_SI_fLi64ELi256ELNS4_4UMMA5MajorE1ELSP_0ELNSO_7ScaleInE0ELSQ_0EEEEEENS4_6LayoutISC_NS5_IJNSA_ILi0EEESU_SU_EEEEENS5_IJNS4_10UnderscoreESX_SX_EEEEENS4_13SM90_TMA_LOADENS4_14ComposedLayoutINS4_7SwizzleILi3ELi4ELi3EEENS4_18smem_ptr_flag_bitsILi16EEENST_INS5_IJSE_NSA_ILi8EEEEEENS5_IJSB_SE_EEEEEEEvNS4_8identityES10_NS11_INS12_ILi2ELi4ELi3EEES15_NST_INS5_IJS16_SG_EEENS5_IJSG_SB_EEEEEEEvS1B_EENS_8epilogue10collective18CollectiveEpilogueINS1I_23Sm100TmaWarpSpecializedILi4ELi2ELi32ELb1ELb0EEEJSH_NS5_IJNST_ISE_SB_EES1N_EEESI_SK_SI_SK_NS1I_6fusion15FusionCallbacksIS1M_NS1P_17LinearCombinationISI_fSI_fLNS_15FloatRoundStyleE2EEESH_S1O_JEEENS4_5SM1004TMEM4LOAD26SM100_TMEM_LOAD_16dp256b8xES10_NS11_IS13_S15_NST_INS5_IJS16_SE_EEENS5_IJSE_SB_EEEEEEENS4_17SM75_U32x4_LDSM_NENS4_14SM90_TMA_STOREES22_NS4_17SM90_U32x4_STSM_NENS4_39AutoVectorizingCopyWithAssumedAlignmentILi128EEEEEEvvEEEEvNT_6ParamsE) ;  /* 0xffffff6002407950 */ /* 0x000fea0003c3ffff */
        .weak           $__internal_2_$__cuda_sm10x_tcgen05_guardrail_trap_unallocated_columns_being_dealloced
        .type           $__internal_2_$__cuda_sm10x_tcgen05_guardrail_trap_unallocated_columns_being_dealloced,@function
        .size           $__internal_2_$__cuda_sm10x_tcgen05_guardrail_trap_unallocated_columns_being_dealloced,(.L_x_192 - $__internal_2_$__cuda_sm10x_tcgen05_guardrail_trap_unallocated_columns_being_dealloced)
$__internal_2_$__cuda_sm10x_tcgen05_guardrail_trap_unallocated_columns_being_dealloced:
[----:B------:R-:W-:Y:S05]  /*9f00*/  BPT.TRAP 0x1 ;  /* 0x000000040000795c */ /* 0x000fea0000300000 */
[----:B------:R-:W-:-:S04]  /*9f10*/  HFMA2 R3, -RZ, RZ, 0, 0 ;  /* 0x00000000ff037431 */ /* 0x000fc800000001ff */
[----:B------:R-:W-:Y:S05]  /*9f20*/  RET.REL.NODEC R2 `(_ZN7cutlass13device_kernelINS_4gemm6kernel13GemmUniversalIN4cute5tupleIJiiiiEEENS1_10collective13CollectiveMmaINS1_35MainloopSm100TmaUmmaWarpSpecializedILi9ELi2ELi4ENS5_IJNS4_1CILi1EEESB_SB_EEEEENS5_IJNSA_ILi64EEENSA_ILi256EEENSA_ILi32EEEEEENS_10bfloat16_tENS5_IJSB_llEEESI_NS5_IJlSB_lEEENS4_8TiledMMAINS4_8MMA_AtomIJNS4_20SM100_MMA_F16BF16_SSISI_SI_fLi64ELi256ELNS4_4UMMA5MajorE1ELSP_0ELNSO_7ScaleInE0ELSQ_0EEEEEENS4_6LayoutISC_NS5_IJNSA_ILi0EEESU_SU_EEEEENS5_IJNS4_10UnderscoreESX_SX_EEEEENS4_13SM90_TMA_LOADENS4_14ComposedLayoutINS4_7SwizzleILi3ELi4ELi3EEENS4_18smem_ptr_flag_bitsILi16EEENST_INS5_IJSE_NSA_ILi8EEEEEENS5_IJSB_SE_EEEEEEEvNS4_8identityES10_NS11_INS12_ILi2ELi4ELi3EEES15_NST_INS5_IJS16_SG_EEENS5_IJSG_SB_EEEEEEEvS1B_EENS_8epilogue10collective18CollectiveEpilogueINS1I_23Sm100TmaWarpSpecializedILi4ELi2ELi32ELb1ELb0EEEJSH_NS5_IJNST_ISE_SB_EES1N_EEESI_SK_SI_SK_NS1I_6fusion15FusionCallbacksIS1M_NS1P_17LinearCombinationISI_fSI_fLNS_15FloatRoundStyleE2EEESH_S1O_JEEENS4_5SM1004TMEM4LOAD26SM100_TMEM_LOAD_16dp256b8xES10_NS11_IS13_S15_NST_INS5_IJS16_SE_EEENS5_IJSE_SB_EEEEEEENS4_17SM75_U32x4_LDSM_NENS4_14SM90_TMA_STOREES22_NS4_17SM90_U32x4_STSM_NENS4_39AutoVectorizingCopyWithAssumedAlignmentILi128EEEEEEvvEEEEvNT_6ParamsE) ;  /* 0xffffff6002347950 */ /* 0x000fea0003c3ffff */
.L_x_191:
[----:B------:R-:W-:-:S00]  /*9f30*/  BRA `(.L_x_191) ;  /* 0xfffffffc00fc7947 */ /* 0x000fc0000383ffff */
[----:B------:R-:W-:-:S00]  /*9f40*/  NOP ;  /* 0x0000000000007918 */ /* 0x000fc00000000000 */
        /* <DEDUP_REMOVED lines=11> */
.L_x_192:


//--------------------- .nv.global.init           --------------------------
	.section	.nv.global.init,"aw",@progbits
.nv.global.init:
	.type		$str$27,@object
	.size		$str$27,($str$28 - $str$27)
$str$27:
        /*0000*/ 	.byte	0x28, 0x61, 0x64, 0x64, 0x72, 0x65, 0x73, 0x73, 0x20, 0x26, 0x20, 0x6d, 0x61, 0x73, 0x6b, 0x29
        /*0010*/ 	.byte	0x20, 0x3d, 0x3d, 0x20, 0x30, 0x00
	.type		$str$28,@object
	.size		$str$28,($str$26 - $str$28)
$str$28:
        /*0016*/ 	.byte	0x2f, 0x74, 0x6d, 0x70, 0x2f, 0x63, 0x75, 0x74, 0x6c, 0x61, 0x73, 0x73, 0x5f, 0x73, 0x77, 0x65
        /*0026*/ 	.byte	0x65, 0x70, 0x5f, 0x73, 0x72, 0x63, 0x2f, 0x69, 0x6e, 0x63, 0x6c, 0x75, 0x64, 0x65, 0x2f, 0x63
        /*0036*/ 	.byte	0x75, 0x74, 0x65, 0x2f, 0x70, 0x6f, 0x69, 0x6e, 0x74, 0x65, 0x72, 0x5f, 0x66, 0x6c, 0x61, 0x67
        /*0046*/ 	.byte	0x67, 0x65, 0x64, 0x2e, 0x68, 0x70, 0x70, 0x00
	.type		$str$26,@object
	.size		$str$26,($str$25 - $str$26)
$str$26:
        /*004e*/ 	.byte	0x2f, 0x74, 0x6d, 0x70, 0x2f, 0x63, 0x75, 0x74, 0x6c, 0x61, 0x73, 0x73, 0x5f, 0x73, 0x77, 0x65
        /*005e*/ 	.byte	0x65, 0x70, 0x5f, 0x73, 0x72, 0x63, 0x2f, 0x69, 0x6e, 0x63, 0x6c, 0x75, 0x64, 0x65, 0x2f, 0x63
        /*006e*/ 	.byte	0x75, 0x74, 0x65, 0x2f, 0x61, 0x74, 0x6f, 0x6d, 0x2f, 0x63, 0x6f, 0x70, 0x79, 0x5f, 0x74, 0x72
        /*007e*/ 	.byte	0x61, 0x69, 0x74, 0x73, 0x5f, 0x73, 0x6d, 0x31, 0x30, 0x30, 0x2e, 0x68, 0x70, 0x70, 0x00
	.type		$str$25,@object
	.size		$str$25,(__unnamed_1 - $str$25)
$str$25:
        /*008d*/ 	.byte	0x28, 0x28, 0x75, 0x69, 0x6e, 0x74, 0x33, 0x32, 0x5f, 0x74, 0x28, 0x74, 0x68, 0x72, 0x65, 0x61
        /*009d*/ 	.byte	0x64, 0x49, 0x64, 0x78, 0x2e, 0x78, 0x29, 0x20, 0x2f, 0x20, 0x33, 0x32, 0x29, 0x20, 0x25, 0x20
        /*00ad*/ 	.byte	0x34, 0x29, 0x20, 0x3d, 0x3d, 0x20, 0x28, 0x28, 0x28, 0x74, 0x6d, 0x65, 0x6d, 0x5f, 0x61, 0x64
        /*00bd*/ 	.byte	0x64, 0x72, 0x20, 0x3e, 0x3e, 0x20, 0x31, 0x36, 0x29, 0x20, 0x2f, 0x20, 0x33, 0x32, 0x29, 0x20
        /*00cd*/ 	.byte	0x25, 0x20, 0x34, 0x29, 0x00
	.type		__unnamed_1,@object
	.size		__unnamed_1,(__unnamed_2 - __unnamed_1)
__unnamed_1:
        /*00d2*/ 	.byte	0x61, 0x75, 0x74, 0x6f, 0x20, 0x63, 0x75, 0x74, 0x65, 0x3a, 0x3a, 0x61, 0x73, 0x5f, 0x70, 0x6f
        /* <DEDUP_REMOVED lines=24> */
        /*0262*/ 	.byte	0x30, 0x39, 0x36, 0x3e, 0x3e, 0x3e, 0x3e, 0x5d, 0x00
	.type		__unnamed_2,@object
	.size		__unnamed_2,(.L_2 - __unnamed_2)
__unnamed_2:
        /* <DEDUP_REMOVED lines=46> */
        /*054b*/ 	.byte	0x75, 0x74, 0x65, 0x3a, 0x3a, 0x43, 0x3c, 0x30, 0x3e, 0x3e, 0x3e, 0x3e, 0x5d, 0x00
.L_2:


//--------------------- .nv.shared._ZN7cutlass13device_kernelINS_4gemm6kernel13GemmUniversalIN4cute5tupleIJiiiiEEENS1_10collective13CollectiveMmaINS1_35MainloopSm100TmaUmmaWarpSpecializedILi9ELi2ELi4ENS5_IJNS4_1CILi1EEESB_SB_EEEEENS5_IJNSA_ILi64EEENSA_ILi256EEENSA_ILi32EEEEEENS_10bfloat16_tENS5_IJSB_llEEESI_NS5_IJlSB_lEEENS4_8TiledMMAINS4_8MMA_AtomIJNS4_20SM100_MMA_F16BF16_SSISI_SI_fLi64ELi256ELNS4_4UMMA5MajorE1ELSP_0ELNSO_7ScaleInE0ELSQ_0EEEEEENS4_6LayoutISC_NS5_IJNSA_ILi0EEESU_SU_EEEEENS5_IJNS4_10UnderscoreESX_SX_EEEEENS4_13SM90_TMA_LOADENS4_14ComposedLayoutINS4_7SwizzleILi3ELi4ELi3EEENS4_18smem_ptr_flag_bitsILi16EEENST_INS5_IJSE_NSA_ILi8EEEEEENS5_IJSB_SE_EEEEEEEvNS4_8identityES10_NS11_INS12_ILi2ELi4ELi3EEES15_NST_INS5_IJS16_SG_EEENS5_IJSG_SB_EEEEEEEvS1B_EENS_8epilogue10collective18CollectiveEpilogueINS1I_23Sm100TmaWarpSpecializedILi4ELi2ELi32ELb1ELb0EEEJSH_NS5_IJNST_ISE_SB_EES1N_EEESI_SK_SI_SK_NS1I_6fusion15FusionCallbacksIS1M_NS1P_17LinearCombinationISI_fSI_fLNS_15FloatRoundStyleE2EEESH_S1O_JEEENS4_5SM1004TMEM4LOAD26SM100_TMEM_LOAD_16dp256b8xES10_NS11_IS13_S15_NST_INS5_IJS16_SE_EEENS5_IJSE_SB_EEEEEEENS4_17SM75_U32x4_LDSM_NENS4_14SM90_TMA_STOREES22_NS4_17SM90_U32x4_STSM_NENS4_39AutoVectorizingCopyWithAssumedAlignmentILi128EEEEEEvvEEEEvNT_6ParamsE --------------------------
	.section	.nv.shared._ZN7cutlass13device_kernelINS_4gemm6kernel13GemmUniversalIN4cute5tupleIJiiiiEEENS1_10collective13CollectiveMmaINS1_35MainloopSm100TmaUmmaWarpSpecializedILi9ELi2ELi4ENS5_IJNS4_1CILi1EEESB_SB_EEEEENS5_IJNSA_ILi64EEENSA_ILi256EEENSA_ILi32EEEEEENS_10bfloat16_tENS5_IJSB_llEEESI_NS5_IJlSB_lEEENS4_8TiledMMAINS4_8MMA_AtomIJNS4_20SM100_MMA_F16BF16_SSISI_SI_fLi64ELi256ELNS4_4UMMA5MajorE1ELSP_0ELNSO_7ScaleInE0ELSQ_0EEEEEENS4_6LayoutISC_NS5_IJNSA_ILi0EEESU_SU_EEEEENS5_IJNS4_10UnderscoreESX_SX_EEEEENS4_13SM90_TMA_LOADENS4_14ComposedLayoutINS4_7SwizzleILi3ELi4ELi3EEENS4_18smem_ptr_flag_bitsILi16EEENST_INS5_IJSE_NSA_ILi8EEEEEENS5_IJSB_SE_EEEEEEEvNS4_8identityES10_NS11_INS12_ILi2ELi4ELi3EEES15_NST_INS5_IJS16_SG_EEENS5_IJSG_SB_EEEEEEEvS1B_EENS_8epilogue10collective18CollectiveEpilogueINS1I_23Sm100TmaWarpSpecializedILi4ELi2ELi32ELb1ELb0EEEJSH_NS5_IJNST_ISE_SB_EES1N_EEESI_SK_SI_SK_NS1I_6fusion15FusionCallbacksIS1M_NS1P_17LinearCombinationISI_fSI_fLNS_15FloatRoundStyleE2EEESH_S1O_JEEENS4_5SM1004TMEM4LOAD26SM100_TMEM_LOAD_16dp256b8xES10_NS11_IS13_S15_NST_INS5_IJS16_SE_EEENS5_IJSE_SB_EEEEEEENS4_17SM75_U32x4_LDSM_NENS4_14SM90_TMA_STOREES22_NS4_17SM90_U32x4_STSM_NENS4_39AutoVectorizingCopyWithAssumedAlignmentILi128EEEEEEvvEEEEvNT_6ParamsE,"aw",@nobits
	.sectionflags	@""
	.align	16
	.zero		1024


//--------------------- .nv.shared.reserved.0     --------------------------
	.section	.nv.shared.reserved.0,"aw",@nobits
	.weak		__nv_reservedSMEM_offset_0_alias
	.size		__nv_reservedSMEM_offset_0_alias, 0, 64
	.other		__nv_reservedSMEM_offset_0_alias,@"STO_CUDA_RESERVED_SHARED STV_DEFAULT"
__nv_reservedSMEM_offset_0_alias:
	.zero		0
.nv.shared.reserved.0:
	.zero		64
	.weak		__nv_reservedSMEM_tcgen05_partition
	.type		__nv_reservedSMEM_tcgen05_partition,@object
	.size		__nv_reservedSMEM_tcgen05_partition,(.L_0 - __nv_reservedSMEM_tcgen05_partition)
__nv_reservedSMEM_tcgen05_partition:
	.zero		32
.L_0:


//--------------------- .nv.global                --------------------------
	.section	.nv.global,"aw",@nobits
.nv.global:
	.type		_ZN40_INTERNAL_8d177340_4_k_cu_9e9559c3_316784cute1_E,@object
	.size		_ZN40_INTERNAL_8d177340_4_k_cu_9e9559c3_316784cute1_E,(_ZN40_INTERNAL_8d177340_4_k_cu_9e9559c3_316784cuda3std3__45__cpo6cbeginE - _ZN40_INTERNAL_8d177340_4_k_cu_9e9559c3_316784cute1_E)
_ZN40_INTERNAL_8d177340_4_k_cu_9e9559c3_316784cute1_E:
	.zero		1
	.type		_ZN40_INTERNAL_8d177340_4_k_cu_9e9559c3_316784cuda3std3__45__cpo6cbeginE,@object
	.size		_ZN40_INTERNAL_8d177340_4_k_cu_9e9559c3_316784cuda3std3__45__cpo6cbeginE,(_ZN40_INTERNAL_8d177340_4_k_cu_9e9559c3_316784cuda3std3__48in_placeE - _ZN40_INTERNAL_8d177340_4_k_cu_9e9559c3_316784cuda3std3__45__cpo6cbeginE)
_ZN40_INTERNAL_8d177340_4_k_cu_9e9559c3_316784cuda3std3__45__cpo6cbeginE:
	.zero		1
	.type		_ZN40_INTERNAL_8d177340_4_k_cu_9e9559c3_316784cuda3std3__48in_placeE,@object
	.size		_ZN40_INTERNAL_8d177340_4_k_cu_9e9559c3_316784cuda3std3__48in_placeE,(_ZN40_INTERNAL_8d177340_4_k_cu_9e9559c3_316784cuda3std6ranges3__45__cpo9iter_moveE - _ZN40_INTERNAL_8d177340_4_k_cu_9e9559c3_316784cuda3std3__48in_placeE)
_ZN40_INTERNAL_8d177340_4_k_cu_9e9559c3_316784cuda3std3__48in_placeE:
	.zero		1
	.type		_ZN40_INTERNAL_8d177340_4_k_cu_9e9559c3_316784cuda3std6ranges3__45__cpo9iter_moveE,@object
	.size		_ZN40_INTERNAL_8d177340_4_k_cu_9e9559c3_316784cuda3std6ranges3__45__cpo9iter_moveE,(_ZN40_INTERNAL_8d177340_4_k_cu_9e9559c3_316784cuda3std3__45__cpo5beginE - _ZN40_INTERNAL_8d177340_4_k_cu_9e9559c3_316784cuda3std6ranges3__45__cpo9iter_moveE)
_ZN40_INTERNAL_8d177340_4_k_cu_9e9559c3_316784cuda3std6ranges3__45__cpo9iter_moveE:
	.zero		1
	.type		_ZN40_INTERNAL_8d177340_4_k_cu_9e9559c3_316784cuda3std3__45__cpo5beginE,@object
	.size		_ZN40_INTERNAL_8d177340_4_k_cu_9e9559c3_316784cuda3std3__45__cpo5beginE,(_ZN40_INTERNAL_8d177340_4_k_cu_9e9559c3_316784cuda3std3__442_GLOBAL__N__8d177340_4_k_cu_9e9559c3_316786ignoreE - _ZN40_INTERNAL_8d177340_4_k_cu_9e9559c3_316784cuda3std3__45__cpo5beginE)
_ZN40_INTERNAL_8d177340_4_k_cu_9e9559c3_316784cuda3std3__45__cpo5beginE:
	.zero		1
	.type		_ZN40_INTERNAL_8d177340_4_k_cu_9e9559c3_316784cuda3std3__442_GLOBAL__N__8d177340_4_k_cu_9e9559c3_316786ignoreE,@object
	.size		_ZN40_INTERNAL_8d177340_4_k_cu_9e9559c3_316784cuda3std3__442_GLOBAL__N__8d177340_4_k_cu_9e9559c3_316786ignoreE,(_ZN40_INTERNAL_8d177340_4_k_cu_9e9559c3_316784cute7productE - _ZN40_INTERNAL_8d177340_4_k_cu_9e9559c3_316784cuda3std3__442_GLOBAL__N__8d177340_4_k_cu_9e9559c3_316786ignoreE)
_ZN40_INTERNAL_8d177340_4_k_cu_9e9559c3_316784cuda3std3__442_GLOBAL__N__8d177340_4_k_cu_9e9559c3_316786ignoreE:
	.zero		1
	.type		_ZN40_INTERNAL_8d177340_4_k_cu_9e9559c3_316784cute7productE,@object
	.size		_ZN40_INTERNAL_8d177340_4_k_cu_9e9559c3_316784cute7productE,(_ZN40_INTERNAL_8d177340_4_k_cu_9e9559c3_316784cuda3std3__45__cpo3endE - _ZN40_INTERNAL_8d177340_4_k_cu_9e9559c3_316784cute7productE)
_ZN40_INTERNAL_8d177340_4_k_cu_9e9559c3_316784cute7productE:
	.zero		1
	.type		_ZN40_INTERNAL_8d177340_4_k_cu_9e9559c3_316784cuda3std3__45__cpo3endE,@object
	.size		_ZN40_INTERNAL_8d177340_4_k_cu_9e9559c3_316784cuda3std3__45__cpo3endE,(_ZN40_INTERNAL_8d177340_4_k_cu_9e9559c3_316784cuda3std3__419piecewise_constructE - _ZN40_INTERNAL_8d177340_4_k_cu_9e9559c3_316784cuda3std3__45__cpo3endE)
_ZN40_INTERNAL_8d177340_4_k_cu_9e9559c3_316784cuda3std3__45__cpo3endE:
	.zero		1
	.type		_ZN40_INTERNAL_8d177340_4_k_cu_9e9559c3_316784cuda3std3__419piecewise_constructE,@object
	.size		_ZN40_INTERNAL_8d177340_4_k_cu_9e9559c3_316784cuda3std3__419piecewise_constructE,(_ZN40_INTERNAL_8d177340_4_k_cu_9e9559c3_316784cuda3std3__45__cpo4cendE - _ZN40_INTERNAL_8d177340_4_k_cu_9e9559c3_316784cuda3std3__419piecewise_constructE)
_ZN40_INTERNAL_8d177340_4_k_cu_9e9559c3_316784cuda3std3__419piecewise_constructE:
	.zero		1
	.type		_ZN40_INTERNAL_8d177340_4_k_cu_9e9559c3_316784cuda3std3__45__cpo4cendE,@object
	.size		_ZN40_INTERNAL_8d177340_4_k_cu_9e9559c3_316784cuda3std3__45__cpo4cendE,(_ZN40_INTERNAL_8d177340_4_k_cu_9e9559c3_316784cuda3std6ranges3__45__cpo4swapE - _ZN40_INTERNAL_8d177340_4_k_cu_9e9559c3_316784cuda3std3__45__cpo4cendE)
_ZN40_INTERNAL_8d177340_4_k_cu_9e9559c3_316784cuda3std3__45__cpo4cendE:
	.zero		1
	.type		_ZN40_INTERNAL_8d177340_4_k_cu_9e9559c3_316784cuda3std6ranges3__45__cpo4swapE,@object
	.size		_ZN40_INTERNAL_8d177340_4_k_cu_9e9559c3_316784cuda3std6ranges3__45__cpo4swapE,(.L_10 - _ZN40_INTERNAL_8d177340_4_k_cu_9e9559c3_316784cuda3std6ranges3__45__cpo4swapE)
_ZN40_INTERNAL_8d177340_4_k_cu_9e9559c3_316784cuda3std6ranges3__45__cpo4swapE:
	.zero		1
.L_10:


//--------------------- .nv.constant0._ZN7cutlass13device_kernelINS_4gemm6kernel13GemmUniversalIN4cute5tupleIJiiiiEEENS1_10collective13CollectiveMmaINS1_35MainloopSm100TmaUmmaWarpSpecializedILi9ELi2ELi4ENS5_IJNS4_1CILi1EEESB_SB_EEEEENS5_IJNSA_ILi64EEENSA_ILi256EEENSA_ILi32EEEEEENS_10bfloat16_tENS5_IJSB_llEEESI_NS5_IJlSB_lEEENS4_8TiledMMAINS4_8MMA_AtomIJNS4_20SM100_MMA_F16BF16_SSISI_SI_fLi64ELi256ELNS4_4UMMA5MajorE1ELSP_0ELNSO_7ScaleInE0ELSQ_0EEEEEENS4_6LayoutISC_NS5_IJNSA_ILi0EEESU_SU_EEEEENS5_IJNS4_10UnderscoreESX_SX_EEEEENS4_13SM90_TMA_LOADENS4_14ComposedLayoutINS4_7SwizzleILi3ELi4ELi3EEENS4_18smem_ptr_flag_bitsILi16EEENST_INS5_IJSE_NSA_ILi8EEEEEENS5_IJSB_SE_EEEEEEEvNS4_8identityES10_NS11_INS12_ILi2ELi4ELi3EEES15_NST_INS5_IJS16_SG_EEENS5_IJSG_SB_EEEEEEEvS1B_EENS_8epilogue10collective18CollectiveEpilogueINS1I_23Sm100TmaWarpSpecializedILi4ELi2ELi32ELb1ELb0EEEJSH_NS5_IJNST_ISE_SB_EES1N_EEESI_SK_SI_SK_NS1I_6fusion15FusionCallbacksIS1M_NS1P_17LinearCombinationISI_fSI_fLNS_15FloatRoundStyleE2EEESH_S1O_JEEENS4_5SM1004TMEM4LOAD26SM100_TMEM_LOAD_16dp256b8xES10_NS11_IS13_S15_NST_INS5_IJS16_SE_EEENS5_IJSE_SB_EEEEEEENS4_17SM75_U32x4_LDSM_NENS4_14SM90_TMA_STOREES22_NS4_17SM90_U32x4_STSM_NENS4_39AutoVectorizingCopyWithAssumedAlignmentILi128EEEEEEvvEEEEvNT_6ParamsE --------------------------
	.section	.nv.constant0._ZN7cutlass13device_kernelINS_4gemm6kernel13GemmUniversalIN4cute5tupleIJiiiiEEENS1_10collective13CollectiveMmaINS1_35MainloopSm100TmaUmmaWarpSpecializedILi9ELi2ELi4ENS5_IJNS4_1CILi1EEESB_SB_EEEEENS5_IJNSA_ILi64EEENSA_ILi256EEENSA_ILi32EEEEEENS_10bfloat16_tENS5_IJSB_llEEESI_NS5_IJlSB_lEEENS4_8TiledMMAINS4_8MMA_AtomIJNS4_20SM100_MMA_F16BF16_SSISI_SI_fLi64ELi256ELNS4_4UMMA5MajorE1ELSP_0ELNSO_7ScaleInE0ELSQ_0EEEEEENS4_6LayoutISC_NS5_IJNSA_ILi0EEESU_SU_EEEEENS5_IJNS4_10UnderscoreESX_SX_EEEEENS4_13SM90_TMA_LOADENS4_14ComposedLayoutINS4_7SwizzleILi3ELi4ELi3EEENS4_18smem_ptr_flag_bitsILi16EEENST_INS5_IJSE_NSA_ILi8EEEEEENS5_IJSB_SE_EEEEEEEvNS4_8identityES10_NS11_INS12_ILi2ELi4ELi3EEES15_NST_INS5_IJS16_SG_EEENS5_IJSG_SB_EEEEEEEvS1B_EENS_8epilogue10collective18CollectiveEpilogueINS1I_23Sm100TmaWarpSpecializedILi4ELi2ELi32ELb1ELb0EEEJSH_NS5_IJNST_ISE_SB_EES1N_EEESI_SK_SI_SK_NS1I_6fusion15FusionCallbacksIS1M_NS1P_17LinearCombinationISI_fSI_fLNS_15FloatRoundStyleE2EEESH_S1O_JEEENS4_5SM1004TMEM4LOAD26SM100_TMEM_LOAD_16dp256b8xES10_NS11_IS13_S15_NST_INS5_IJS16_SE_EEENS5_IJSE_SB_EEEEEEENS4_17SM75_U32x4_LDSM_NENS4_14SM90_TMA_STOREES22_NS4_17SM90_U32x4_STSM_NENS4_39AutoVectorizingCopyWithAssumedAlignmentILi128EEEEEEvvEEEEvNT_6ParamsE,"a",@progbits
	.sectionflags	@""
	.align	4
.nv.constant0._ZN7cutlass13device_kernelINS_4gemm6kernel13GemmUniversalIN4cute5tupleIJiiiiEEENS1_10collective13CollectiveMmaINS1_35MainloopSm100TmaUmmaWarpSpecializedILi9ELi2ELi4ENS5_IJNS4_1CILi1EEESB_SB_EEEEENS5_IJNSA_ILi64EEENSA_ILi256EEENSA_ILi32EEEEEENS_10bfloat16_tENS5_IJSB_llEEESI_NS5_IJlSB_lEEENS4_8TiledMMAINS4_8MMA_AtomIJNS4_20SM100_MMA_F16BF16_SSISI_SI_fLi64ELi256ELNS4_4UMMA5MajorE1ELSP_0ELNSO_7ScaleInE0ELSQ_0EEEEEENS4_6LayoutISC_NS5_IJNSA_ILi0EEESU_SU_EEEEENS5_IJNS4_10UnderscoreESX_SX_EEEEENS4_13SM90_TMA_LOADENS4_14ComposedLayoutINS4_7SwizzleILi3ELi4ELi3EEENS4_18smem_ptr_flag_bitsILi16EEENST_INS5_IJSE_NSA_ILi8EEEEEENS5_IJSB_SE_EEEEEEEvNS4_8identityES10_NS11_INS12_ILi2ELi4ELi3EEES15_NST_INS5_IJS16_SG_EEENS5_IJSG_SB_EEEEEEEvS1B_EENS_8epilogue10collective18CollectiveEpilogueINS1I_23Sm100TmaWarpSpecializedILi4ELi2ELi32ELb1ELb0EEEJSH_NS5_IJNST_ISE_SB_EES1N_EEESI_SK_SI_SK_NS1I_6fusion15FusionCallbacksIS1M_NS1P_17LinearCombinationISI_fSI_fLNS_15FloatRoundStyleE2EEESH_S1O_JEEENS4_5SM1004TMEM4LOAD26SM100_TMEM_LOAD_16dp256b8xES10_NS11_IS13_S15_NST_INS5_IJS16_SE_EEENS5_IJSE_SB_EEEEEEENS4_17SM75_U32x4_LDSM_NENS4_14SM90_TMA_STOREES22_NS4_17SM90_U32x4_STSM_NENS4_39AutoVectorizingCopyWithAssumedAlignmentILi128EEEEEEvvEEEEvNT_6ParamsE:
	.zero		2944


//--------------------- SYMBOLS --------------------------

	.type		.nv.reservedSmem.offset0,@object
	.size		.nv.reservedSmem.offset0,0x4
	.type		.nv.reservedSmem.cap,@object
	.size		.nv.reservedSmem.cap,0x4
	.type		__assertfail,@function
